	.target	sm_100a

	.elftype	@"ET_EXEC"


//--------------------- .note.nv.tkinfo           --------------------------
	.section	.note.nv.tkinfo,"",@"SHT_NOTE"
	.sectionflags	@"SHF_NOTE_NV_TKINFO"
	.tkinfo
        /*0018*/ 	.word	0x00000002
        /*0030*/ 	.string	""
        /*0030*/ 	.string	"ptxas"
        /*0030*/ 	.string	"Cuda compilation tools, release 13.0, V13.0.88"
        /*0030*/ 	.string	"Build cuda_13.0.r13.0/compiler.36424714_0"
        /*0030*/ 	.string	"-arch sm_100a -m 64 "



//--------------------- .note.nv.cuinfo           --------------------------
	.section	.note.nv.cuinfo,"",@"SHT_NOTE"
	.sectionflags	@"SHF_NOTE_NV_CUINFO"
        /*0018*/ 	.short	0x0002
        /*001a*/ 	.short	0x0064
        /*001c*/ 	.short	0x0082
	.zero		2


//--------------------- .nv.info                  --------------------------
	.section	.nv.info,"",@"SHT_CUDA_INFO"
	.align	4


	//----- nvinfo : EIATTR_REGCOUNT
	.align		4
        /*0000*/ 	.byte	0x04, 0x2f
        /*0002*/ 	.short	(.L_19 - .L_18)
	.align		4
.L_18:
        /*0004*/ 	.word	index@(_ZN7cutlass13device_kernelINS_4gemm6kernel13GemmUniversalIN4cute5tupleIJiiiiEEENS1_10collective13CollectiveMmaINS1_35MainloopSm100TmaUmmaWarpSpecializedILi10ELi2ELi4ENS5_IJNS4_1CILi2EEENSA_ILi4EEENSA_ILi1EEEEEEEENS5_IJNSA_ILi256EEENSA_ILi64EEENSA_ILi128EEEEEENS_12float_e5m2_tENS5_IJlSD_lEEESK_SL_NS4_8TiledMMAINS4_8MMA_AtomIJNS4_10MMA_TraitsINS4_25SM100_MMA_F8F6F4_2x1SM_SSEJSK_SK_fSG_SH_NS4_17integral_constantINS4_4UMMA5MajorELSS_0EEEST_NSQ_INSR_7ScaleInELSU_0EEESV_EEEEEENS4_6LayoutINS5_IJSD_SD_SD_EEENS5_IJNSA_ILi0EEES10_S10_EEEEENS5_IJNS4_10UnderscoreES13_S13_EEEEENS4_28SM100_TMA_2SM_LOAD_MULTICASTENS4_14ComposedLayoutINS4_7SwizzleILi3ELi4ELi3EEENS4_18smem_ptr_flag_bitsILi8EEENSY_INS5_IJNSA_ILi8EEESI_EEENS5_IJSI_SD_EEEEEEEvNS4_8identityENS4_18SM100_TMA_2SM_LOADES1G_vS1H_EENS_8epilogue10collective18CollectiveEpilogueINS1K_23Sm100TmaWarpSpecializedILi1ELi1ELi64ELb0ELb0EEEJNS5_IJSI_SH_SI_EEENS5_IJNSY_ISI_SD_EENSY_ISH_SD_EEEEESK_SL_SK_SL_NS1K_6fusion15FusionCallbacksIS1O_NS1T_17LinearCombinationISK_fSK_fLNS_15FloatRoundStyleE2EEES1P_S1S_JEEENS4_5SM1004TMEM4LOAD26SM100_TMEM_LOAD_32dp32b64xENS4_13SM90_TMA_LOADENS17_INS18_ILi2ELi4ELi3EEES1B_NSY_INS5_IJS1C_SH_EEENS5_IJSH_SD_EEEEEEENS4_39AutoVectorizingCopyWithAssumedAlignmentILi128EEENS4_14SM90_TMA_STOREES28_S2A_S2A_EEEvvEEEEvNT_6ParamsE)
        /*0008*/ 	.word	0x0000009a


	//----- nvinfo : EIATTR_FRAME_SIZE
	.align		4
.L_19:
        /*000c*/ 	.byte	0x04, 0x11
        /*000e*/ 	.short	(.L_21 - .L_20)
	.align		4
.L_20:
        /*0010*/ 	.word	index@($__internal_2_$__cuda_sm10x_tcgen05_guardrail_trap_unallocated_columns_being_dealloced)
        /*0014*/ 	.word	0x00000000


	//----- nvinfo : EIATTR_FRAME_SIZE
	.align		4
.L_21:
        /*0018*/ 	.byte	0x04, 0x11
        /*001a*/ 	.short	(.L_23 - .L_22)
	.align		4
.L_22:
        /*001c*/ 	.word	index@($__internal_1_$__cuda_sm10x_tcgen05_guardrail_trap_phase_invalid_during_alloc)
        /*0020*/ 	.word	0x00000000


	//----- nvinfo : EIATTR_FRAME_SIZE
	.align		4
.L_23:
        /*0024*/ 	.byte	0x04, 0x11
        /*0026*/ 	.short	(.L_25 - .L_24)
	.align		4
.L_24:
        /*0028*/ 	.word	index@($__internal_0_$__cuda_sm10x_tcgen05_guardrail_trap_col_being_dealloced_not_returned_by_alloc)
        /*002c*/ 	.word	0x00000000


	//----- nvinfo : EIATTR_FRAME_SIZE
	.align		4
.L_25:
        /*0030*/ 	.byte	0x04, 0x11
        /*0032*/ 	.short	(.L_27 - .L_26)
	.align		4
.L_26:
        /*0034*/ 	.word	index@(_ZN7cutlass13device_kernelINS_4gemm6kernel13GemmUniversalIN4cute5tupleIJiiiiEEENS1_10collective13CollectiveMmaINS1_35MainloopSm100TmaUmmaWarpSpecializedILi10ELi2ELi4ENS5_IJNS4_1CILi2EEENSA_ILi4EEENSA_ILi1EEEEEEEENS5_IJNSA_ILi256EEENSA_ILi64EEENSA_ILi128EEEEEENS_12float_e5m2_tENS5_IJlSD_lEEESK_SL_NS4_8TiledMMAINS4_8MMA_AtomIJNS4_10MMA_TraitsINS4_25SM100_MMA_F8F6F4_2x1SM_SSEJSK_SK_fSG_SH_NS4_17integral_constantINS4_4UMMA5MajorELSS_0EEEST_NSQ_INSR_7ScaleInELSU_0EEESV_EEEEEENS4_6LayoutINS5_IJSD_SD_SD_EEENS5_IJNSA_ILi0EEES10_S10_EEEEENS5_IJNS4_10UnderscoreES13_S13_EEEEENS4_28SM100_TMA_2SM_LOAD_MULTICASTENS4_14ComposedLayoutINS4_7SwizzleILi3ELi4ELi3EEENS4_18smem_ptr_flag_bitsILi8EEENSY_INS5_IJNSA_ILi8EEESI_EEENS5_IJSI_SD_EEEEEEEvNS4_8identityENS4_18SM100_TMA_2SM_LOADES1G_vS1H_EENS_8epilogue10collective18CollectiveEpilogueINS1K_23Sm100TmaWarpSpecializedILi1ELi1ELi64ELb0ELb0EEEJNS5_IJSI_SH_SI_EEENS5_IJNSY_ISI_SD_EENSY_ISH_SD_EEEEESK_SL_SK_SL_NS1K_6fusion15FusionCallbacksIS1O_NS1T_17LinearCombinationISK_fSK_fLNS_15FloatRoundStyleE2EEES1P_S1S_JEEENS4_5SM1004TMEM4LOAD26SM100_TMEM_LOAD_32dp32b64xENS4_13SM90_TMA_LOADENS17_INS18_ILi2ELi4ELi3EEES1B_NSY_INS5_IJS1C_SH_EEENS5_IJSH_SD_EEEEEEENS4_39AutoVectorizingCopyWithAssumedAlignmentILi128EEENS4_14SM90_TMA_STOREES28_S2A_S2A_EEEvvEEEEvNT_6ParamsE)
        /*0038*/ 	.word	0x00000000


	//----- nvinfo : EIATTR_MIN_STACK_SIZE
	.align		4
.L_27:
        /*003c*/ 	.byte	0x04, 0x12
        /*003e*/ 	.short	(.L_29 - .L_28)
	.align		4
.L_28:
        /*0040*/ 	.word	index@(_ZN7cutlass13device_kernelINS_4gemm6kernel13GemmUniversalIN4cute5tupleIJiiiiEEENS1_10collective13CollectiveMmaINS1_35MainloopSm100TmaUmmaWarpSpecializedILi10ELi2ELi4ENS5_IJNS4_1CILi2EEENSA_ILi4EEENSA_ILi1EEEEEEEENS5_IJNSA_ILi256EEENSA_ILi64EEENSA_ILi128EEEEEENS_12float_e5m2_tENS5_IJlSD_lEEESK_SL_NS4_8TiledMMAINS4_8MMA_AtomIJNS4_10MMA_TraitsINS4_25SM100_MMA_F8F6F4_2x1SM_SSEJSK_SK_fSG_SH_NS4_17integral_constantINS4_4UMMA5MajorELSS_0EEEST_NSQ_INSR_7ScaleInELSU_0EEESV_EEEEEENS4_6LayoutINS5_IJSD_SD_SD_EEENS5_IJNSA_ILi0EEES10_S10_EEEEENS5_IJNS4_10UnderscoreES13_S13_EEEEENS4_28SM100_TMA_2SM_LOAD_MULTICASTENS4_14ComposedLayoutINS4_7SwizzleILi3ELi4ELi3EEENS4_18smem_ptr_flag_bitsILi8EEENSY_INS5_IJNSA_ILi8EEESI_EEENS5_IJSI_SD_EEEEEEEvNS4_8identityENS4_18SM100_TMA_2SM_LOADES1G_vS1H_EENS_8epilogue10collective18CollectiveEpilogueINS1K_23Sm100TmaWarpSpecializedILi1ELi1ELi64ELb0ELb0EEEJNS5_IJSI_SH_SI_EEENS5_IJNSY_ISI_SD_EENSY_ISH_SD_EEEEESK_SL_SK_SL_NS1K_6fusion15FusionCallbacksIS1O_NS1T_17LinearCombinationISK_fSK_fLNS_15FloatRoundStyleE2EEES1P_S1S_JEEENS4_5SM1004TMEM4LOAD26SM100_TMEM_LOAD_32dp32b64xENS4_13SM90_TMA_LOADENS17_INS18_ILi2ELi4ELi3EEES1B_NSY_INS5_IJS1C_SH_EEENS5_IJSH_SD_EEEEEEENS4_39AutoVectorizingCopyWithAssumedAlignmentILi128EEENS4_14SM90_TMA_STOREES28_S2A_S2A_EEEvvEEEEvNT_6ParamsE)
        /*0044*/ 	.word	0x00000000
.L_29:


//--------------------- .nv.compat                --------------------------
	.section	.nv.compat,"",@"SHT_CUDA_COMPAT_INFO"
	.align	4
        /*0000*/ 	.byte	0x02, 0x09, 0x01, 0x00, 0x02, 0x02, 0x02, 0x00, 0x02, 0x05, 0x05, 0x00, 0x03, 0x07, 0x01, 0x01
        /*0010*/ 	.byte	0x02, 0x03, 0x01, 0x00, 0x02, 0x06, 0x01, 0x00, 0x04, 0x0b, 0x08, 0x00, 0x09, 0x00, 0x00, 0x00
        /*0020*/ 	.byte	0x00, 0x00, 0x00, 0x00


//--------------------- .nv.info._ZN7cutlass13device_kernelINS_4gemm6kernel13GemmUniversalIN4cute5tupleIJiiiiEEENS1_10collective13CollectiveMmaINS1_35MainloopSm100TmaUmmaWarpSpecializedILi10ELi2ELi4ENS5_IJNS4_1CILi2EEENSA_ILi4EEENSA_ILi1EEEEEEEENS5_IJNSA_ILi256EEENSA_ILi64EEENSA_ILi128EEEEEENS_12float_e5m2_tENS5_IJlSD_lEEESK_SL_NS4_8TiledMMAINS4_8MMA_AtomIJNS4_10MMA_TraitsINS4_25SM100_MMA_F8F6F4_2x1SM_SSEJSK_SK_fSG_SH_NS4_17integral_constantINS4_4UMMA5MajorELSS_0EEEST_NSQ_INSR_7ScaleInELSU_0EEESV_EEEEEENS4_6LayoutINS5_IJSD_SD_SD_EEENS5_IJNSA_ILi0EEES10_S10_EEEEENS5_IJNS4_10UnderscoreES13_S13_EEEEENS4_28SM100_TMA_2SM_LOAD_MULTICASTENS4_14ComposedLayoutINS4_7SwizzleILi3ELi4ELi3EEENS4_18smem_ptr_flag_bitsILi8EEENSY_INS5_IJNSA_ILi8EEESI_EEENS5_IJSI_SD_EEEEEEEvNS4_8identityENS4_18SM100_TMA_2SM_LOADES1G_vS1H_EENS_8epilogue10collective18CollectiveEpilogueINS1K_23Sm100TmaWarpSpecializedILi1ELi1ELi64ELb0ELb0EEEJNS5_IJSI_SH_SI_EEENS5_IJNSY_ISI_SD_EENSY_ISH_SD_EEEEESK_SL_SK_SL_NS1K_6fusion15FusionCallbacksIS1O_NS1T_17LinearCombinationISK_fSK_fLNS_15FloatRoundStyleE2EEES1P_S1S_JEEENS4_5SM1004TMEM4LOAD26SM100_TMEM_LOAD_32dp32b64xENS4_13SM90_TMA_LOADENS17_INS18_ILi2ELi4ELi3EEES1B_NSY_INS5_IJS1C_SH_EEENS5_IJSH_SD_EEEEEEENS4_39AutoVectorizingCopyWithAssumedAlignmentILi128EEENS4_14SM90_TMA_STOREES28_S2A_S2A_EEEvvEEEEvNT_6ParamsE --------------------------
	.section	.nv.info._ZN7cutlass13device_kernelINS_4gemm6kernel13GemmUniversalIN4cute5tupleIJiiiiEEENS1_10collective13CollectiveMmaINS1_35MainloopSm100TmaUmmaWarpSpecializedILi10ELi2ELi4ENS5_IJNS4_1CILi2EEENSA_ILi4EEENSA_ILi1EEEEEEEENS5_IJNSA_ILi256EEENSA_ILi64EEENSA_ILi128EEEEEENS_12float_e5m2_tENS5_IJlSD_lEEESK_SL_NS4_8TiledMMAINS4_8MMA_AtomIJNS4_10MMA_TraitsINS4_25SM100_MMA_F8F6F4_2x1SM_SSEJSK_SK_fSG_SH_NS4_17integral_constantINS4_4UMMA5MajorELSS_0EEEST_NSQ_INSR_7ScaleInELSU_0EEESV_EEEEEENS4_6LayoutINS5_IJSD_SD_SD_EEENS5_IJNSA_ILi0EEES10_S10_EEEEENS5_IJNS4_10UnderscoreES13_S13_EEEEENS4_28SM100_TMA_2SM_LOAD_MULTICASTENS4_14ComposedLayoutINS4_7SwizzleILi3ELi4ELi3EEENS4_18smem_ptr_flag_bitsILi8EEENSY_INS5_IJNSA_ILi8EEESI_EEENS5_IJSI_SD_EEEEEEEvNS4_8identityENS4_18SM100_TMA_2SM_LOADES1G_vS1H_EENS_8epilogue10collective18CollectiveEpilogueINS1K_23Sm100TmaWarpSpecializedILi1ELi1ELi64ELb0ELb0EEEJNS5_IJSI_SH_SI_EEENS5_IJNSY_ISI_SD_EENSY_ISH_SD_EEEEESK_SL_SK_SL_NS1K_6fusion15FusionCallbacksIS1O_NS1T_17LinearCombinationISK_fSK_fLNS_15FloatRoundStyleE2EEES1P_S1S_JEEENS4_5SM1004TMEM4LOAD26SM100_TMEM_LOAD_32dp32b64xENS4_13SM90_TMA_LOADENS17_INS18_ILi2ELi4ELi3EEES1B_NSY_INS5_IJS1C_SH_EEENS5_IJSH_SD_EEEEEEENS4_39AutoVectorizingCopyWithAssumedAlignmentILi128EEENS4_14SM90_TMA_STOREES28_S2A_S2A_EEEvvEEEEvNT_6ParamsE,"",@"SHT_CUDA_INFO"
	.sectionflags	@""
	.align	4


	//----- nvinfo : EIATTR_CUDA_API_VERSION
	.align		4
        /*0000*/ 	.byte	0x04, 0x37
        /*0002*/ 	.short	(.L_31 - .L_30)
.L_30:
        /*0004*/ 	.word	0x00000082


	//----- nvinfo : EIATTR_KPARAM_INFO
	.align		4
.L_31:
        /*0008*/ 	.byte	0x04, 0x17
        /*000a*/ 	.short	(.L_33 - .L_32)
.L_32:
        /*000c*/ 	.word	0x00000000
        /*0010*/ 	.short	0x0000
        /*0012*/ 	.short	0x0000
        /*0014*/ 	.byte	0x00, 0xf0, 0x01, 0x20


	//----- nvinfo : EIATTR_AT_ENTRY_FRAGMENTS
	.align		4
.L_33:
        /*0018*/ 	.byte	0x04, 0x4f
        /*001a*/ 	.short	(.L_35 - .L_34)


	//   ....[0]....
.L_34:
        /*001c*/ 	.word	0x00000007


	//----- nvinfo : EIATTR_RESERVED_SMEM_USED
	.align		4
.L_35:
        /*0020*/ 	.byte	0x01, 0x41
	.zero		2


	//----- nvinfo : EIATTR_SPARSE_MMA_MASK
	.align		4
        /*0024*/ 	.byte	0x03, 0x50
        /*0026*/ 	.short	0x0000


	//----- nvinfo : EIATTR_TCGEN05_2CTA_USED
	.align		4
        /*0028*/ 	.byte	0x01, 0x52
	.zero		2


	//----- nvinfo : EIATTR_MAXREG_COUNT
	.align		4
        /*002c*/ 	.byte	0x03, 0x1b
        /*002e*/ 	.short	0x00ff


	//----- nvinfo : EIATTR_NUM_BARRIERS
	.align		4
        /*0030*/ 	.byte	0x02, 0x4c
        /*0032*/ 	.byte	0x07
	.zero		1


	//----- nvinfo : EIATTR_EXTERNS
	.align		4
        /*0034*/ 	.byte	0x04, 0x0f
        /*0036*/ 	.short	(.L_37 - .L_36)


	//   ....[0]....
	.align		4
.L_36:
        /*0038*/ 	.word	index@(__assertfail)


	//----- nvinfo : EIATTR_MERCURY_ISA_VERSION
	.align		4
.L_37:
        /*003c*/ 	.byte	0x03, 0x5f
        /*003e*/ 	.short	0x0101


	//----- nvinfo : EIATTR_INT_WARP_WIDE_INSTR_OFFSETS
	.align		4
        /*0040*/ 	.byte	0x04, 0x31
        /*0042*/ 	.short	(.L_39 - .L_38)


	//   ....[0]....
.L_38:
        /*0044*/ 	.word	0x00000de0


	//   ....[1]....
        /*0048*/ 	.word	0x00000e80


	//   ....[2]....
        /*004c*/ 	.word	0x00004580


	//   ....[3]....
        /*0050*/ 	.word	0x000045b0


	//   ....[4]....
        /*0054*/ 	.word	0x00004600


	//   ....[5]....
        /*0058*/ 	.word	0x00005090


	//   ....[6]....
        /*005c*/ 	.word	0x00005140


	//----- nvinfo : EIATTR_COOP_GROUP_MASK_REGIDS
	.align		4
.L_39:
        /*0060*/ 	.byte	0x04, 0x29
        /*0062*/ 	.short	(.L_41 - .L_40)


	//   ....[0]....
.L_40:
        /*0064*/ 	.word	0xffffffff


	//   ....[1]....
        /*0068*/ 	.word	0xffffffff


	//   ....[2]....
        /*006c*/ 	.word	0xffffffff


	//   ....[3]....
        /*0070*/ 	.word	0xffffffff


	//   ....[4]....
        /*0074*/ 	.word	0xffffffff


	//   ....[5]....
        /*0078*/ 	.word	0xffffffff


	//   ....[6]....
        /*007c*/ 	.word	0xffffffff


	//   ....[7]....
        /*0080*/ 	.word	0xffffffff


	//   ....[8]....
        /*0084*/ 	.word	0xffffffff


	//   ....[9]....
        /*0088*/ 	.word	0xffffffff


	//   ....[10]....
        /*008c*/ 	.word	0xffffffff


	//   ....[11]....
        /*0090*/ 	.word	0xffffffff


	//   ....[12]....
        /*0094*/ 	.word	0xffffffff


	//   ....[13]....
        /*0098*/ 	.word	0xffffffff


	//----- nvinfo : EIATTR_COOP_GROUP_INSTR_OFFSETS
	.align		4
.L_41:
        /*009c*/ 	.byte	0x04, 0x28
        /*009e*/ 	.short	(.L_43 - .L_42)


	//   ....[0]....
.L_42:
        /*00a0*/ 	.word	0x000000c0


	//   ....[1]....
        /*00a4*/ 	.word	0x00000500


	//   ....[2]....
        /*00a8*/ 	.word	0x000007b0


	//   ....[3]....
        /*00ac*/ 	.word	0x000008e0


	//   ....[4]....
        /*00b0*/ 	.word	0x000009d0


	//   ....[5]....
        /*00b4*/ 	.word	0x00000b30


	//   ....[6]....
        /*00b8*/ 	.word	0x00000cc0


	//   ....[7]....
        /*00bc*/ 	.word	0x00000f00


	//   ....[8]....
        /*00c0*/ 	.word	0x000021f0


	//   ....[9]....
        /*00c4*/ 	.word	0x00003370


	//   ....[10]....
        /*00c8*/ 	.word	0x00003840


	//   ....[11]....
        /*00cc*/ 	.word	0x00003870


	//   ....[12]....
        /*00d0*/ 	.word	0x00004490


	//   ....[13]....
        /*00d4*/ 	.word	0x000046a0


	//----- nvinfo : EIATTR_VRC_CTA_INIT_COUNT
	.align		4
.L_43:
        /*00d8*/ 	.byte	0x02, 0x4a
        /*00da*/ 	.byte	0x80
	.zero		1


	//----- nvinfo : EIATTR_SYSCALL_OFFSETS
	.align		4
        /*00dc*/ 	.byte	0x04, 0x46
        /*00de*/ 	.short	(.L_45 - .L_44)


	//   ....[0]....
.L_44:
        /*00e0*/ 	.word	0x00005bd0


	//   ....[1]....
        /*00e4*/ 	.word	0x00005d10


	//   ....[2]....
        /*00e8*/ 	.word	0x000064c0


	//----- nvinfo : EIATTR_MBARRIER_INSTR_OFFSETS
	.align		4
.L_45:
        /*00ec*/ 	.byte	0x04, 0x39
        /*00ee*/ 	.short	(.L_47 - .L_46)


	//   ....[0]....
.L_46:
        /*00f0*/ 	.word	0x00000650
        /*00f4*/ 	.word	0x000000ff
        /*00f8*/ 	.word	0x00000000
        /*00fc*/ 	.short	0x0100
        /*00fe*/ 	.byte	0x06
	.zero		1


	//   ....[1]....
        /*0100*/ 	.word	0x00000660
        /*0104*/ 	.word	0x000000ff
        /*0108*/ 	.word	0x00000050
        /*010c*/ 	.short	0x0100
        /*010e*/ 	.byte	0x06
	.zero		1


	//   ....[2]....
        /*0110*/ 	.word	0x00000670
        /*0114*/ 	.word	0x000000ff
        /*0118*/ 	.word	0x00000008
        /*011c*/ 	.short	0x0100
        /*011e*/ 	.byte	0x06
	.zero		1


	//   ....[3]....
        /*0120*/ 	.word	0x00000680
        /*0124*/ 	.word	0x000000ff
        /*0128*/ 	.word	0x00000058
        /*012c*/ 	.short	0x0100
        /*012e*/ 	.byte	0x06
	.zero		1


	//   ....[4]....
        /*0130*/ 	.word	0x00000690
        /*0134*/ 	.word	0x000000ff
        /*0138*/ 	.word	0x00000010
        /*013c*/ 	.short	0x0100
        /*013e*/ 	.byte	0x06
	.zero		1


	//   ....[5]....
        /*0140*/ 	.word	0x000006a0
        /*0144*/ 	.word	0x000000ff
        /*0148*/ 	.word	0x00000060
        /*014c*/ 	.short	0x0100
        /*014e*/ 	.byte	0x06
	.zero		1


	//   ....[6]....
        /*0150*/ 	.word	0x000006b0
        /*0154*/ 	.word	0x000000ff
        /*0158*/ 	.word	0x00000018
        /*015c*/ 	.short	0x0100
        /*015e*/ 	.byte	0x06
	.zero		1


	//   ....[7]....
        /*0160*/ 	.word	0x000006c0
        /*0164*/ 	.word	0x000000ff
        /*0168*/ 	.word	0x00000068
        /*016c*/ 	.short	0x0100
        /*016e*/ 	.byte	0x06
	.zero		1


	//   ....[8]....
        /*0170*/ 	.word	0x000006d0
        /*0174*/ 	.word	0x000000ff
        /*0178*/ 	.word	0x00000020
        /*017c*/ 	.short	0x0100
        /*017e*/ 	.byte	0x06
	.zero		1


	//   ....[9]....
        /*0180*/ 	.word	0x000006e0
        /*0184*/ 	.word	0x000000ff
        /*0188*/ 	.word	0x00000070
        /*018c*/ 	.short	0x0100
        /*018e*/ 	.byte	0x06
	.zero		1


	//   ....[10]....
        /*0190*/ 	.word	0x000006f0
        /*0194*/ 	.word	0x000000ff
        /*0198*/ 	.word	0x00000028
        /*019c*/ 	.short	0x0100
        /*019e*/ 	.byte	0x06
	.zero		1


	//   ....[11]....
        /*01a0*/ 	.word	0x00000700
        /*01a4*/ 	.word	0x000000ff
        /*01a8*/ 	.word	0x00000078
        /*01ac*/ 	.short	0x0100
        /*01ae*/ 	.byte	0x06
	.zero		1


	//   ....[12]....
        /*01b0*/ 	.word	0x00000710
        /*01b4*/ 	.word	0x000000ff
        /*01b8*/ 	.word	0x00000030
        /*01bc*/ 	.short	0x0100
        /*01be*/ 	.byte	0x06
	.zero		1


	//   ....[13]....
        /*01c0*/ 	.word	0x00000720
        /*01c4*/ 	.word	0x000000ff
        /*01c8*/ 	.word	0x00000080
        /*01cc*/ 	.short	0x0100
        /*01ce*/ 	.byte	0x06
	.zero		1


	//   ....[14]....
        /*01d0*/ 	.word	0x00000730
        /*01d4*/ 	.word	0x000000ff
        /*01d8*/ 	.word	0x00000038
        /*01dc*/ 	.short	0x0100
        /*01de*/ 	.byte	0x06
	.zero		1


	//   ....[15]....
        /*01e0*/ 	.word	0x00000740
        /*01e4*/ 	.word	0x000000ff
        /*01e8*/ 	.word	0x00000088
        /*01ec*/ 	.short	0x0100
        /*01ee*/ 	.byte	0x06
	.zero		1


	//   ....[16]....
        /*01f0*/ 	.word	0x00000750
        /*01f4*/ 	.word	0x000000ff
        /*01f8*/ 	.word	0x00000040
        /*01fc*/ 	.short	0x0100
        /*01fe*/ 	.byte	0x06
	.zero		1


	//   ....[17]....
        /*0200*/ 	.word	0x00000760
        /*0204*/ 	.word	0x000000ff
        /*0208*/ 	.word	0x00000090
        /*020c*/ 	.short	0x0100
        /*020e*/ 	.byte	0x06
	.zero		1


	//   ....[18]....
        /*0210*/ 	.word	0x00000770
        /*0214*/ 	.word	0x000000ff
        /*0218*/ 	.word	0x00000048
        /*021c*/ 	.short	0x0100
        /*021e*/ 	.byte	0x06
	.zero		1


	//   ....[19]....
        /*0220*/ 	.word	0x00000780
        /*0224*/ 	.word	0x000000ff
        /*0228*/ 	.word	0x00000098
        /*022c*/ 	.short	0x0100
        /*022e*/ 	.byte	0x06
	.zero		1


	//   ....[20]....
        /*0230*/ 	.word	0x000008b0
        /*0234*/ 	.word	0x000000ff
        /*0238*/ 	.word	0x000000a0
        /*023c*/ 	.short	0x0100
        /*023e*/ 	.byte	0x06
	.zero		1


	//   ....[21]....
        /*0240*/ 	.word	0x000008c0
        /*0244*/ 	.word	0x000000ff
        /*0248*/ 	.word	0x000000a8
        /*024c*/ 	.short	0x0100
        /*024e*/ 	.byte	0x06
	.zero		1


	//   ....[22]....
        /*0250*/ 	.word	0x000009a0
        /*0254*/ 	.word	0x000000ff
        /*0258*/ 	.word	0x000000b0
        /*025c*/ 	.short	0x0100
        /*025e*/ 	.byte	0x05
	.zero		1


	//   ....[23]....
        /*0260*/ 	.word	0x000009b0
        /*0264*/ 	.word	0x000000ff
        /*0268*/ 	.word	0x000000b8
        /*026c*/ 	.short	0x0100
        /*026e*/ 	.byte	0x05
	.zero		1


	//   ....[24]....
        /*0270*/ 	.word	0x00000ae0
        /*0274*/ 	.word	0x000000ff
        /*0278*/ 	.word	0x000000c0
        /*027c*/ 	.short	0x0100
        /*027e*/ 	.byte	0x05
	.zero		1


	//   ....[25]....
        /*0280*/ 	.word	0x00000af0
        /*0284*/ 	.word	0x000000ff
        /*0288*/ 	.word	0x000000d0
        /*028c*/ 	.short	0x0100
        /*028e*/ 	.byte	0x05
	.zero		1


	//   ....[26]....
        /*0290*/ 	.word	0x00000b00
        /*0294*/ 	.word	0x000000ff
        /*0298*/ 	.word	0x000000c8
        /*029c*/ 	.short	0x0100
        /*029e*/ 	.byte	0x05
	.zero		1


	//   ....[27]....
        /*02a0*/ 	.word	0x00000b10
        /*02a4*/ 	.word	0x000000ff
        /*02a8*/ 	.word	0x000000d8
        /*02ac*/ 	.short	0x0100
        /*02ae*/ 	.byte	0x05
	.zero		1


	//   ....[28]....
        /*02b0*/ 	.word	0x00000c30
        /*02b4*/ 	.word	0x000000ff
        /*02b8*/ 	.word	0x000000e0
        /*02bc*/ 	.short	0x0100
        /*02be*/ 	.byte	0x06
	.zero		1


	//   ....[29]....
        /*02c0*/ 	.word	0x00000c40
        /*02c4*/ 	.word	0x000000ff
        /*02c8*/ 	.word	0x00000100
        /*02cc*/ 	.short	0x0100
        /*02ce*/ 	.byte	0x06
	.zero		1


	//   ....[30]....
        /*02d0*/ 	.word	0x00000c50
        /*02d4*/ 	.word	0x000000ff
        /*02d8*/ 	.word	0x000000e8
        /*02dc*/ 	.short	0x0100
        /*02de*/ 	.byte	0x06
	.zero		1


	//   ....[31]....
        /*02e0*/ 	.word	0x00000c60
        /*02e4*/ 	.word	0x000000ff
        /*02e8*/ 	.word	0x00000108
        /*02ec*/ 	.short	0x0100
        /*02ee*/ 	.byte	0x06
	.zero		1


	//   ....[32]....
        /*02f0*/ 	.word	0x00000c70
        /*02f4*/ 	.word	0x000000ff
        /*02f8*/ 	.word	0x000000f0
        /*02fc*/ 	.short	0x0100
        /*02fe*/ 	.byte	0x06
	.zero		1


	//   ....[33]....
        /*0300*/ 	.word	0x00000c80
        /*0304*/ 	.word	0x000000ff
        /*0308*/ 	.word	0x00000110
        /*030c*/ 	.short	0x0100
        /*030e*/ 	.byte	0x06
	.zero		1


	//   ....[34]....
        /*0310*/ 	.word	0x00000c90
        /*0314*/ 	.word	0x000000ff
        /*0318*/ 	.word	0x000000f8
        /*031c*/ 	.short	0x0100
        /*031e*/ 	.byte	0x06
	.zero		1


	//   ....[35]....
        /*0320*/ 	.word	0x00000ca0
        /*0324*/ 	.word	0x000000ff
        /*0328*/ 	.word	0x00000118
        /*032c*/ 	.short	0x0100
        /*032e*/ 	.byte	0x06
	.zero		1


	//   ....[36]....
        /*0330*/ 	.word	0x00000d90
        /*0334*/ 	.word	0x000000ff
        /*0338*/ 	.word	0x00000120
        /*033c*/ 	.short	0x0100
        /*033e*/ 	.byte	0x05
	.zero		1


	//   ....[37]....
        /*0340*/ 	.word	0x00000da0
        /*0344*/ 	.word	0x000000ff
        /*0348*/ 	.word	0x00000130
        /*034c*/ 	.short	0x0100
        /*034e*/ 	.byte	0x05
	.zero		1


	//   ....[38]....
        /*0350*/ 	.word	0x00000db0
        /*0354*/ 	.word	0x000000ff
        /*0358*/ 	.word	0x00000128
        /*035c*/ 	.short	0x0100
        /*035e*/ 	.byte	0x05
	.zero		1


	//   ....[39]....
        /*0360*/ 	.word	0x00000dc0
        /*0364*/ 	.word	0x000000ff
        /*0368*/ 	.word	0x00000138
        /*036c*/ 	.short	0x0100
        /*036e*/ 	.byte	0x05
	.zero		1


	//   ....[40]....
        /*0370*/ 	.word	0x00000ec0
        /*0374*/ 	.word	0x000000ff
        /*0378*/ 	.word	0x00000140
        /*037c*/ 	.short	0x0100
        /*037e*/ 	.byte	0x04
	.zero		1


	//   ....[41]....
        /*0380*/ 	.word	0x00001a60
        /*0384*/ 	.word	0x00000000
        /*0388*/ 	.word	0x00000130
        /*038c*/ 	.short	0x010a
        /*038e*/ 	.byte	0xff
	.zero		1


	//   ....[42]....
        /*0390*/ 	.word	0x00001a90
        /*0394*/ 	.word	0x00000000
        /*0398*/ 	.word	0x00000120
        /*039c*/ 	.short	0x0101
        /*039e*/ 	.byte	0xff
	.zero		1


	//   ....[43]....
        /*03a0*/ 	.word	0x00001b50
        /*03a4*/ 	.word	0x000000ff
        /*03a8*/ 	.word	0x00000050
        /*03ac*/ 	.short	0x010a
        /*03ae*/ 	.byte	0x04
	.zero		1


	//   ....[44]....
        /*03b0*/ 	.word	0x00001c00
        /*03b4*/ 	.word	0x000000ff
        /*03b8*/ 	.word	0x00000050
        /*03bc*/ 	.short	0x010a
        /*03be*/ 	.byte	0x21
	.zero		1


	//   ....[45]....
        /*03c0*/ 	.word	0x00001dc0
        /*03c4*/ 	.word	0x000000ff
        /*03c8*/ 	.word	0x00000050
        /*03cc*/ 	.short	0x010a
        /*03ce*/ 	.byte	0x04
	.zero		1


	//   ....[46]....
        /*03d0*/ 	.word	0x00001ec0
        /*03d4*/ 	.word	0x000000ff
        /*03d8*/ 	.word	0x000000b8
        /*03dc*/ 	.short	0x0101
        /*03de*/ 	.byte	0x0f
	.zero		1


	//   ....[47]....
        /*03e0*/ 	.word	0x00001ee0
        /*03e4*/ 	.word	0x000000ff
        /*03e8*/ 	.word	0x00000050
        /*03ec*/ 	.short	0x010a
        /*03ee*/ 	.byte	0x05
	.zero		1


	//   ....[48]....
        /*03f0*/ 	.word	0x00001f60
        /*03f4*/ 	.word	0x000000ff
        /*03f8*/ 	.word	0x00000050
        /*03fc*/ 	.short	0x010a
        /*03fe*/ 	.byte	0x21
	.zero		1


	//   ....[49]....
        /*0400*/ 	.word	0x000020f0
        /*0404*/ 	.word	0x000000ff
        /*0408*/ 	.word	0x00000050
        /*040c*/ 	.short	0x010a
        /*040e*/ 	.byte	0x06
	.zero		1


	//   ....[50]....
        /*0410*/ 	.word	0x00002220
        /*0414*/ 	.word	0x00000003
        /*0418*/ 	.word	0x000000c0
        /*041c*/ 	.short	0x010a
        /*041e*/ 	.byte	0xff
	.zero		1


	//   ....[51]....
        /*0420*/ 	.word	0x00002370
        /*0424*/ 	.word	0x00000000
        /*0428*/ 	.word	0x00000000
        /*042c*/ 	.short	0x0101
        /*042e*/ 	.byte	0xff
	.zero		1


	//   ....[52]....
        /*0430*/ 	.word	0x00002890
        /*0434*/ 	.word	0x000000ff
        /*0438*/ 	.word	0x00000000
        /*043c*/ 	.short	0x010a
        /*043e*/ 	.byte	0x04
	.zero		1


	//   ....[53]....
        /*0440*/ 	.word	0x00002920
        /*0444*/ 	.word	0x000000ff
        /*0448*/ 	.word	0x00000000
        /*044c*/ 	.short	0x010a
        /*044e*/ 	.byte	0x04
	.zero		1


	//   ....[54]....
        /*0450*/ 	.word	0x000029b0
        /*0454*/ 	.word	0x000000ff
        /*0458*/ 	.word	0x00000000
        /*045c*/ 	.short	0x010a
        /*045e*/ 	.byte	0x04
	.zero		1


	//   ....[55]....
        /*0460*/ 	.word	0x00002a40
        /*0464*/ 	.word	0x000000ff
        /*0468*/ 	.word	0x00000000
        /*046c*/ 	.short	0x010a
        /*046e*/ 	.byte	0x04
	.zero		1


	//   ....[56]....
        /*0470*/ 	.word	0x00002ad0
        /*0474*/ 	.word	0x000000ff
        /*0478*/ 	.word	0x00000000
        /*047c*/ 	.short	0x010a
        /*047e*/ 	.byte	0x04
	.zero		1


	//   ....[57]....
        /*0480*/ 	.word	0x00002b60
        /*0484*/ 	.word	0x000000ff
        /*0488*/ 	.word	0x00000000
        /*048c*/ 	.short	0x010a
        /*048e*/ 	.byte	0x04
	.zero		1


	//   ....[58]....
        /*0490*/ 	.word	0x00002bf0
        /*0494*/ 	.word	0x000000ff
        /*0498*/ 	.word	0x00000000
        /*049c*/ 	.short	0x010a
        /*049e*/ 	.byte	0x04
	.zero		1


	//   ....[59]....
        /*04a0*/ 	.word	0x00002c80
        /*04a4*/ 	.word	0x000000ff
        /*04a8*/ 	.word	0x00000000
        /*04ac*/ 	.short	0x010a
        /*04ae*/ 	.byte	0x04
	.zero		1


	//   ....[60]....
        /*04b0*/ 	.word	0x00002d10
        /*04b4*/ 	.word	0x000000ff
        /*04b8*/ 	.word	0x00000000
        /*04bc*/ 	.short	0x010a
        /*04be*/ 	.byte	0x04
	.zero		1


	//   ....[61]....
        /*04c0*/ 	.word	0x00002db0
        /*04c4*/ 	.word	0x00000000
        /*04c8*/ 	.word	0x00000000
        /*04cc*/ 	.short	0x010a
        /*04ce*/ 	.byte	0xff
	.zero		1


	//   ....[62]....
        /*04d0*/ 	.word	0x00002ed0
        /*04d4*/ 	.word	0x00000002
        /*04d8*/ 	.word	0x00000120
        /*04dc*/ 	.short	0x010a
        /*04de*/ 	.byte	0xff
	.zero		1


	//   ....[63]....
        /*04e0*/ 	.word	0x00002f40
        /*04e4*/ 	.word	0x00000002
        /*04e8*/ 	.word	0x00000000
        /*04ec*/ 	.short	0x0101
        /*04ee*/ 	.byte	0xff
	.zero		1


	//   ....[64]....
        /*04f0*/ 	.word	0x00002f60
        /*04f4*/ 	.word	0x000000ff
        /*04f8*/ 	.word	0x000000d0
        /*04fc*/ 	.short	0x010a
        /*04fe*/ 	.byte	0x05
	.zero		1


	//   ....[65]....
        /*0500*/ 	.word	0x00003080
        /*0504*/ 	.word	0x00000002
        /*0508*/ 	.word	0x000000c0
        /*050c*/ 	.short	0x010a
        /*050e*/ 	.byte	0xff
	.zero		1


	//   ....[66]....
        /*0510*/ 	.word	0x00003180
        /*0514*/ 	.word	0x00000002
        /*0518*/ 	.word	0x00000000
        /*051c*/ 	.short	0x0101
        /*051e*/ 	.byte	0xff
	.zero		1


	//   ....[67]....
        /*0520*/ 	.word	0x00003210
        /*0524*/ 	.word	0x000000ff
        /*0528*/ 	.word	0x000000d0
        /*052c*/ 	.short	0x0106
        /*052e*/ 	.byte	0x05
	.zero		1


	//   ....[68]....
        /*0530*/ 	.word	0x00003230
        /*0534*/ 	.word	0x000000ff
        /*0538*/ 	.word	0x000000d0
        /*053c*/ 	.short	0x010a
        /*053e*/ 	.byte	0x05
	.zero		1


	//   ....[69]....
        /*0540*/ 	.word	0x000032c0
        /*0544*/ 	.word	0x000000ff
        /*0548*/ 	.word	0x000000d0
        /*054c*/ 	.short	0x0106
        /*054e*/ 	.byte	0x04
	.zero		1


	//   ....[70]....
        /*0550*/ 	.word	0x00003300
        /*0554*/ 	.word	0x00000000
        /*0558*/ 	.word	0x000000d0
        /*055c*/ 	.short	0x010a
        /*055e*/ 	.byte	0xff
	.zero		1


	//   ....[71]....
        /*0560*/ 	.word	0x00003540
        /*0564*/ 	.word	0x000000ff
        /*0568*/ 	.word	0x00000008
        /*056c*/ 	.short	0x010a
        /*056e*/ 	.byte	0x04
	.zero		1


	//   ....[72]....
        /*0570*/ 	.word	0x00003560
        /*0574*/ 	.word	0x000000ff
        /*0578*/ 	.word	0x00000008
        /*057c*/ 	.short	0x010a
        /*057e*/ 	.byte	0x04
	.zero		1


	//   ....[73]....
        /*0580*/ 	.word	0x000036f0
        /*0584*/ 	.word	0x000000ff
        /*0588*/ 	.word	0x00000008
        /*058c*/ 	.short	0x010a
        /*058e*/ 	.byte	0x04
	.zero		1


	//   ....[74]....
        /*0590*/ 	.word	0x00003710
        /*0594*/ 	.word	0x000000ff
        /*0598*/ 	.word	0x00000008
        /*059c*/ 	.short	0x010a
        /*059e*/ 	.byte	0x04
	.zero		1


	//   ....[75]....
        /*05a0*/ 	.word	0x000037d0
        /*05a4*/ 	.word	0x000000ff
        /*05a8*/ 	.word	0x00000000
        /*05ac*/ 	.short	0x0101
        /*05ae*/ 	.byte	0x05
	.zero		1


	//   ....[76]....
        /*05b0*/ 	.word	0x00003b10
        /*05b4*/ 	.word	0x00000000
        /*05b8*/ 	.word	0x000000c0
        /*05bc*/ 	.short	0x010a
        /*05be*/ 	.byte	0xff
	.zero		1


	//   ....[77]....
        /*05c0*/ 	.word	0x00003bd0
        /*05c4*/ 	.word	0x00000000
        /*05c8*/ 	.word	0x00000000
        /*05cc*/ 	.short	0x0101
        /*05ce*/ 	.byte	0xff
	.zero		1


	//   ....[78]....
        /*05d0*/ 	.word	0x00003c90
        /*05d4*/ 	.word	0x000000ff
        /*05d8*/ 	.word	0x00000000
        /*05dc*/ 	.short	0x010a
        /*05de*/ 	.byte	0x06
	.zero		1


	//   ....[79]....
        /*05e0*/ 	.word	0x00003ca0
        /*05e4*/ 	.word	0x000000ff
        /*05e8*/ 	.word	0x00000100
        /*05ec*/ 	.short	0x010a
        /*05ee*/ 	.byte	0x07
	.zero		1


	//   ....[80]....
        /*05f0*/ 	.word	0x00003d50
        /*05f4*/ 	.word	0x000000ff
        /*05f8*/ 	.word	0x00000000
        /*05fc*/ 	.short	0x010a
        /*05fe*/ 	.byte	0x06
	.zero		1


	//   ....[81]....
        /*0600*/ 	.word	0x00003e80
        /*0604*/ 	.word	0x000000ff
        /*0608*/ 	.word	0x00000000
        /*060c*/ 	.short	0x010a
        /*060e*/ 	.byte	0x1e
	.zero		1


	//   ....[82]....
        /*0610*/ 	.word	0x00004180
        /*0614*/ 	.word	0x000000ff
        /*0618*/ 	.word	0x00000000
        /*061c*/ 	.short	0x010a
        /*061e*/ 	.byte	0x07
	.zero		1


	//   ....[83]....
        /*0620*/ 	.word	0x00004210
        /*0624*/ 	.word	0x000000ff
        /*0628*/ 	.word	0x00000000
        /*062c*/ 	.short	0x010a
        /*062e*/ 	.byte	0x07
	.zero		1


	//   ....[84]....
        /*0630*/ 	.word	0x000042a0
        /*0634*/ 	.word	0x000000ff
        /*0638*/ 	.word	0x00000000
        /*063c*/ 	.short	0x010a
        /*063e*/ 	.byte	0x07
	.zero		1


	//   ....[85]....
        /*0640*/ 	.word	0x00004340
        /*0644*/ 	.word	0x00000000
        /*0648*/ 	.word	0x00000000
        /*064c*/ 	.short	0x010a
        /*064e*/ 	.byte	0xff
	.zero		1


	//   ....[86]....
        /*0650*/ 	.word	0x00004380
        /*0654*/ 	.word	0x00000000
        /*0658*/ 	.word	0x00000000
        /*065c*/ 	.short	0x010a
        /*065e*/ 	.byte	0xff
	.zero		1


	//   ....[87]....
        /*0660*/ 	.word	0x000043f0
        /*0664*/ 	.word	0x000000ff
        /*0668*/ 	.word	0x00000000
        /*066c*/ 	.short	0x0101
        /*066e*/ 	.byte	0x06
	.zero		1


	//   ....[88]....
        /*0670*/ 	.word	0x00004430
        /*0674*/ 	.word	0x000000ff
        /*0678*/ 	.word	0x00000140
        /*067c*/ 	.short	0x010a
        /*067e*/ 	.byte	0x05
	.zero		1


	//   ....[89]....
        /*0680*/ 	.word	0x00004480
        /*0684*/ 	.word	0x000000ff
        /*0688*/ 	.word	0x00000000
        /*068c*/ 	.short	0x0101
        /*068e*/ 	.byte	0x06
	.zero		1


	//   ....[90]....
        /*0690*/ 	.word	0x000048e0
        /*0694*/ 	.word	0x00000007
        /*0698*/ 	.word	0x000000c0
        /*069c*/ 	.short	0x010a
        /*069e*/ 	.byte	0xff
	.zero		1


	//   ....[91]....
        /*06a0*/ 	.word	0x00004a50
        /*06a4*/ 	.word	0x00000000
        /*06a8*/ 	.word	0x00000000
        /*06ac*/ 	.short	0x0101
        /*06ae*/ 	.byte	0xff
	.zero		1


	//   ....[92]....
        /*06b0*/ 	.word	0x00004e60
        /*06b4*/ 	.word	0x000000ff
        /*06b8*/ 	.word	0x000000b8
        /*06bc*/ 	.short	0x010a
        /*06be*/ 	.byte	0x13
	.zero		1


	//   ....[93]....
        /*06c0*/ 	.word	0x00004fd0
        /*06c4*/ 	.word	0x000000ff
        /*06c8*/ 	.word	0x000000a8
        /*06cc*/ 	.short	0x010a
        /*06ce*/ 	.byte	0x13
	.zero		1


	//   ....[94]....
        /*06d0*/ 	.word	0x000051e0
        /*06d4*/ 	.word	0x000000ff
        /*06d8*/ 	.word	0x000000a0
        /*06dc*/ 	.short	0x010b
        /*06de*/ 	.byte	0x13
	.zero		1


	//   ....[95]....
        /*06e0*/ 	.word	0x000051f0
        /*06e4*/ 	.word	0x000000ff
        /*06e8*/ 	.word	0x00000000
        /*06ec*/ 	.short	0x0101
        /*06ee*/ 	.byte	0x36
	.zero		1


	//   ....[96]....
        /*06f0*/ 	.word	0x00005230
        /*06f4*/ 	.word	0x00000000
        /*06f8*/ 	.word	0x000000a8
        /*06fc*/ 	.short	0x010a
        /*06fe*/ 	.byte	0xff
	.zero		1


	//   ....[97]....
        /*0700*/ 	.word	0x00005530
        /*0704*/ 	.word	0x00000003
        /*0708*/ 	.word	0x000000c0
        /*070c*/ 	.short	0x010a
        /*070e*/ 	.byte	0xff
	.zero		1


	//   ....[98]....
        /*0710*/ 	.word	0x000056b0
        /*0714*/ 	.word	0x00000000
        /*0718*/ 	.word	0x00000000
        /*071c*/ 	.short	0x0101
        /*071e*/ 	.byte	0xff
	.zero		1


	//   ....[99]....
        /*0720*/ 	.word	0x000060a0
        /*0724*/ 	.word	0x000000ff
        /*0728*/ 	.word	0x000000a0
        /*072c*/ 	.short	0x010a
        /*072e*/ 	.byte	0x39
	.zero		1


	//   ....[100]....
        /*0730*/ 	.word	0x000060b0
        /*0734*/ 	.word	0x0000008f
        /*0738*/ 	.word	0x000000e0
        /*073c*/ 	.short	0x010a
        /*073e*/ 	.byte	0xff
	.zero		1


	//   ....[101]....
        /*0740*/ 	.word	0x00006240
        /*0744*/ 	.word	0x000000ff
        /*0748*/ 	.word	0x000000a0
        /*074c*/ 	.short	0x010a
        /*074e*/ 	.byte	0x39
	.zero		1


	//   ....[102]....
        /*0750*/ 	.word	0x00006340
        /*0754*/ 	.word	0x000000ff
        /*0758*/ 	.word	0x00000000
        /*075c*/ 	.short	0x0101
        /*075e*/ 	.byte	0x04
	.zero		1


	//   ....[103]....
        /*0760*/ 	.word	0x000063a0
        /*0764*/ 	.word	0x0000008f
        /*0768*/ 	.word	0x000000e0
        /*076c*/ 	.short	0x010a
        /*076e*/ 	.byte	0xff
	.zero		1


	//   ....[104]....
        /*0770*/ 	.word	0x00006990
        /*0774*/ 	.word	0x0000008f
        /*0778*/ 	.word	0x00000000
        /*077c*/ 	.short	0x0101
        /*077e*/ 	.byte	0xff
	.zero		1


	//   ....[105]....
        /*0780*/ 	.word	0x000077f0
        /*0784*/ 	.word	0x00000000
        /*0788*/ 	.word	0x00000130
        /*078c*/ 	.short	0x010a
        /*078e*/ 	.byte	0xff
	.zero		1


	//   ....[106]....
        /*0790*/ 	.word	0x00007850
        /*0794*/ 	.word	0x00000000
        /*0798*/ 	.word	0x00000050
        /*079c*/ 	.short	0x010a
        /*079e*/ 	.byte	0xff
	.zero		1


	//   ....[107]....
        /*07a0*/ 	.word	0x000078b0
        /*07a4*/ 	.word	0x00000000
        /*07a8*/ 	.word	0x00000050
        /*07ac*/ 	.short	0x010a
        /*07ae*/ 	.byte	0xff
	.zero		1


	//   ....[108]....
        /*07b0*/ 	.word	0x00007900
        /*07b4*/ 	.word	0x00000003
        /*07b8*/ 	.word	0x000000c0
        /*07bc*/ 	.short	0x010a
        /*07be*/ 	.byte	0xff
	.zero		1


	//   ....[109]....
        /*07c0*/ 	.word	0x00007960
        /*07c4*/ 	.word	0x00000000
        /*07c8*/ 	.word	0x00000000
        /*07cc*/ 	.short	0x010a
        /*07ce*/ 	.byte	0xff
	.zero		1


	//   ....[110]....
        /*07d0*/ 	.word	0x000079c0
        /*07d4*/ 	.word	0x00000000
        /*07d8*/ 	.word	0x00000000
        /*07dc*/ 	.short	0x010a
        /*07de*/ 	.byte	0xff
	.zero		1


	//   ....[111]....
        /*07e0*/ 	.word	0x00007a20
        /*07e4*/ 	.word	0x00000000
        /*07e8*/ 	.word	0x00000000
        /*07ec*/ 	.short	0x010a
        /*07ee*/ 	.byte	0xff
	.zero		1


	//   ....[112]....
        /*07f0*/ 	.word	0x00007a80
        /*07f4*/ 	.word	0x00000000
        /*07f8*/ 	.word	0x00000000
        /*07fc*/ 	.short	0x010a
        /*07fe*/ 	.byte	0xff
	.zero		1


	//   ....[113]....
        /*0800*/ 	.word	0x00007ae0
        /*0804*/ 	.word	0x00000000
        /*0808*/ 	.word	0x00000000
        /*080c*/ 	.short	0x010a
        /*080e*/ 	.byte	0xff
	.zero		1


	//   ....[114]....
        /*0810*/ 	.word	0x00007b40
        /*0814*/ 	.word	0x00000000
        /*0818*/ 	.word	0x00000000
        /*081c*/ 	.short	0x010a
        /*081e*/ 	.byte	0xff
	.zero		1


	//   ....[115]....
        /*0820*/ 	.word	0x00007ba0
        /*0824*/ 	.word	0x00000000
        /*0828*/ 	.word	0x00000000
        /*082c*/ 	.short	0x010a
        /*082e*/ 	.byte	0xff
	.zero		1


	//   ....[116]....
        /*0830*/ 	.word	0x00007c00
        /*0834*/ 	.word	0x00000000
        /*0838*/ 	.word	0x00000000
        /*083c*/ 	.short	0x010a
        /*083e*/ 	.byte	0xff
	.zero		1


	//   ....[117]....
        /*0840*/ 	.word	0x00007c60
        /*0844*/ 	.word	0x00000000
        /*0848*/ 	.word	0x00000000
        /*084c*/ 	.short	0x010a
        /*084e*/ 	.byte	0xff
	.zero		1


	//   ....[118]....
        /*0850*/ 	.word	0x00007cb0
        /*0854*/ 	.word	0x00000002
        /*0858*/ 	.word	0x00000120
        /*085c*/ 	.short	0x010a
        /*085e*/ 	.byte	0xff
	.zero		1


	//   ....[119]....
        /*0860*/ 	.word	0x00007d10
        /*0864*/ 	.word	0x00000002
        /*0868*/ 	.word	0x000000d0
        /*086c*/ 	.short	0x010a
        /*086e*/ 	.byte	0xff
	.zero		1


	//   ....[120]....
        /*0870*/ 	.word	0x00007d60
        /*0874*/ 	.word	0x00000002
        /*0878*/ 	.word	0x000000c0
        /*087c*/ 	.short	0x010a
        /*087e*/ 	.byte	0xff
	.zero		1


	//   ....[121]....
        /*0880*/ 	.word	0x00007dc0
        /*0884*/ 	.word	0x00000000
        /*0888*/ 	.word	0x000000d0
        /*088c*/ 	.short	0x010a
        /*088e*/ 	.byte	0xff
	.zero		1


	//   ....[122]....
        /*0890*/ 	.word	0x00007e20
        /*0894*/ 	.word	0x00000005
        /*0898*/ 	.word	0x00000008
        /*089c*/ 	.short	0x010a
        /*089e*/ 	.byte	0xff
	.zero		1


	//   ....[123]....
        /*08a0*/ 	.word	0x00007f10
        /*08a4*/ 	.word	0x00000000
        /*08a8*/ 	.word	0x00000008
        /*08ac*/ 	.short	0x010a
        /*08ae*/ 	.byte	0xff
	.zero		1


	//   ....[124]....
        /*08b0*/ 	.word	0x00007f60
        /*08b4*/ 	.word	0x00000000
        /*08b8*/ 	.word	0x000000c0
        /*08bc*/ 	.short	0x010a
        /*08be*/ 	.byte	0xff
	.zero		1


	//   ....[125]....
        /*08c0*/ 	.word	0x00007fc0
        /*08c4*/ 	.word	0x00000000
        /*08c8*/ 	.word	0x00000100
        /*08cc*/ 	.short	0x010a
        /*08ce*/ 	.byte	0xff
	.zero		1


	//   ....[126]....
        /*08d0*/ 	.word	0x00008020
        /*08d4*/ 	.word	0x00000000
        /*08d8*/ 	.word	0x00000000
        /*08dc*/ 	.short	0x010a
        /*08de*/ 	.byte	0xff
	.zero		1


	//   ....[127]....
        /*08e0*/ 	.word	0x00008080
        /*08e4*/ 	.word	0x00000000
        /*08e8*/ 	.word	0x00000000
        /*08ec*/ 	.short	0x010a
        /*08ee*/ 	.byte	0xff
	.zero		1


	//   ....[128]....
        /*08f0*/ 	.word	0x000080e0
        /*08f4*/ 	.word	0x00000000
        /*08f8*/ 	.word	0x00000000
        /*08fc*/ 	.short	0x010a
        /*08fe*/ 	.byte	0xff
	.zero		1


	//   ....[129]....
        /*0900*/ 	.word	0x00008140
        /*0904*/ 	.word	0x00000000
        /*0908*/ 	.word	0x00000000
        /*090c*/ 	.short	0x010a
        /*090e*/ 	.byte	0xff
	.zero		1


	//   ....[130]....
        /*0910*/ 	.word	0x000081a0
        /*0914*/ 	.word	0x00000000
        /*0918*/ 	.word	0x00000140
        /*091c*/ 	.short	0x010a
        /*091e*/ 	.byte	0xff
	.zero		1


	//   ....[131]....
        /*0920*/ 	.word	0x000081f0
        /*0924*/ 	.word	0x00000007
        /*0928*/ 	.word	0x000000c0
        /*092c*/ 	.short	0x010a
        /*092e*/ 	.byte	0xff
	.zero		1


	//   ....[132]....
        /*0930*/ 	.word	0x00008250
        /*0934*/ 	.word	0x00000000
        /*0938*/ 	.word	0x000000b8
        /*093c*/ 	.short	0x010a
        /*093e*/ 	.byte	0xff
	.zero		1


	//   ....[133]....
        /*0940*/ 	.word	0x000082b0
        /*0944*/ 	.word	0x00000000
        /*0948*/ 	.word	0x000000a8
        /*094c*/ 	.short	0x010a
        /*094e*/ 	.byte	0xff
	.zero		1


	//   ....[134]....
        /*0950*/ 	.word	0x00008300
        /*0954*/ 	.word	0x00000003
        /*0958*/ 	.word	0x000000c0
        /*095c*/ 	.short	0x010a
        /*095e*/ 	.byte	0xff
	.zero		1


	//   ....[135]....
        /*0960*/ 	.word	0x00008360
        /*0964*/ 	.word	0x00000000
        /*0968*/ 	.word	0x000000a0
        /*096c*/ 	.short	0x010a
        /*096e*/ 	.byte	0xff
	.zero		1


	//   ....[136]....
        /*0970*/ 	.word	0x000083b0
        /*0974*/ 	.word	0x0000008f
        /*0978*/ 	.word	0x000000e0
        /*097c*/ 	.short	0x010a
        /*097e*/ 	.byte	0xff
	.zero		1


	//----- nvinfo : EIATTR_NUM_MBARRIERS
	.align		4
.L_47:
        /*0980*/ 	.byte	0x03, 0x38
        /*0982*/ 	.short	0x0029


	//----- nvinfo : EIATTR_EXIT_INSTR_OFFSETS
	.align		4
        /*0984*/ 	.byte	0x04, 0x1c
        /*0986*/ 	.short	(.L_49 - .L_48)


	//   ....[0]....
.L_48:
        /*0988*/ 	.word	0x00002de0


	//   ....[1]....
        /*098c*/ 	.word	0x000032d0


	//   ....[2]....
        /*0990*/ 	.word	0x00003330


	//   ....[3]....
        /*0994*/ 	.word	0x000046b0


	//   ....[4]....
        /*0998*/ 	.word	0x00005260


	//   ....[5]....
        /*099c*/ 	.word	0x000052a0


	//   ....[6]....
        /*09a0*/ 	.word	0x000077e0


	//----- nvinfo : EIATTR_MAX_THREADS
	.align		4
.L_49:
        /*09a4*/ 	.byte	0x04, 0x05
        /*09a6*/ 	.short	(.L_51 - .L_50)
.L_50:
        /*09a8*/ 	.word	0x00000100
        /*09ac*/ 	.word	0x00000001
        /*09b0*/ 	.word	0x00000001


	//----- nvinfo : EIATTR_CRS_STACK_SIZE
	.align		4
.L_51:
        /*09b4*/ 	.byte	0x04, 0x1e
        /*09b6*/ 	.short	(.L_53 - .L_52)
.L_52:
        /*09b8*/ 	.word	0x00000000


	//----- nvinfo : EIATTR_CBANK_PARAM_SIZE
	.align		4
.L_53:
        /*09bc*/ 	.byte	0x03, 0x19
        /*09be*/ 	.short	0x0800


	//----- nvinfo : EIATTR_PARAM_CBANK
	.align		4
        /*09c0*/ 	.byte	0x04, 0x0a
        /*09c2*/ 	.short	(.L_55 - .L_54)
	.align		4
.L_54:
        /*09c4*/ 	.word	index@(.nv.constant0._ZN7cutlass13device_kernelINS_4gemm6kernel13GemmUniversalIN4cute5tupleIJiiiiEEENS1_10collective13CollectiveMmaINS1_35MainloopSm100TmaUmmaWarpSpecializedILi10ELi2ELi4ENS5_IJNS4_1CILi2EEENSA_ILi4EEENSA_ILi1EEEEEEEENS5_IJNSA_ILi256EEENSA_ILi64EEENSA_ILi128EEEEEENS_12float_e5m2_tENS5_IJlSD_lEEESK_SL_NS4_8TiledMMAINS4_8MMA_AtomIJNS4_10MMA_TraitsINS4_25SM100_MMA_F8F6F4_2x1SM_SSEJSK_SK_fSG_SH_NS4_17integral_constantINS4_4UMMA5MajorELSS_0EEEST_NSQ_INSR_7ScaleInELSU_0EEESV_EEEEEENS4_6LayoutINS5_IJSD_SD_SD_EEENS5_IJNSA_ILi0EEES10_S10_EEEEENS5_IJNS4_10UnderscoreES13_S13_EEEEENS4_28SM100_TMA_2SM_LOAD_MULTICASTENS4_14ComposedLayoutINS4_7SwizzleILi3ELi4ELi3EEENS4_18smem_ptr_flag_bitsILi8EEENSY_INS5_IJNSA_ILi8EEESI_EEENS5_IJSI_SD_EEEEEEEvNS4_8identityENS4_18SM100_TMA_2SM_LOADES1G_vS1H_EENS_8epilogue10collective18CollectiveEpilogueINS1K_23Sm100TmaWarpSpecializedILi1ELi1ELi64ELb0ELb0EEEJNS5_IJSI_SH_SI_EEENS5_IJNSY_ISI_SD_EENSY_ISH_SD_EEEEESK_SL_SK_SL_NS1K_6fusion15FusionCallbacksIS1O_NS1T_17LinearCombinationISK_fSK_fLNS_15FloatRoundStyleE2EEES1P_S1S_JEEENS4_5SM1004TMEM4LOAD26SM100_TMEM_LOAD_32dp32b64xENS4_13SM90_TMA_LOADENS17_INS18_ILi2ELi4ELi3EEES1B_NSY_INS5_IJS1C_SH_EEENS5_IJSH_SD_EEEEEEENS4_39AutoVectorizingCopyWithAssumedAlignmentILi128EEENS4_14SM90_TMA_STOREES28_S2A_S2A_EEEvvEEEEvNT_6ParamsE)
        /*09c8*/ 	.short	0x0380
        /*09ca*/ 	.short	0x0800


	//----- nvinfo : EIATTR_SW_WAR
	.align		4
.L_55:
        /*09cc*/ 	.byte	0x04, 0x36
        /*09ce*/ 	.short	(.L_57 - .L_56)
.L_56:
        /*09d0*/ 	.word	0x00000008
.L_57:


//--------------------- .nv.callgraph             --------------------------
	.section	.nv.callgraph,"",@"SHT_CUDA_CALLGRAPH"
	.align	4
	.sectionentsize	8
	.align		4
        /*0000*/ 	.word	0x00000000
	.align		4
        /*0004*/ 	.word	0xffffffff
	.align		4
        /*0008*/ 	.word	index@(_ZN7cutlass13device_kernelINS_4gemm6kernel13GemmUniversalIN4cute5tupleIJiiiiEEENS1_10collective13CollectiveMmaINS1_35MainloopSm100TmaUmmaWarpSpecializedILi10ELi2ELi4ENS5_IJNS4_1CILi2EEENSA_ILi4EEENSA_ILi1EEEEEEEENS5_IJNSA_ILi256EEENSA_ILi64EEENSA_ILi128EEEEEENS_12float_e5m2_tENS5_IJlSD_lEEESK_SL_NS4_8TiledMMAINS4_8MMA_AtomIJNS4_10MMA_TraitsINS4_25SM100_MMA_F8F6F4_2x1SM_SSEJSK_SK_fSG_SH_NS4_17integral_constantINS4_4UMMA5MajorELSS_0EEEST_NSQ_INSR_7ScaleInELSU_0EEESV_EEEEEENS4_6LayoutINS5_IJSD_SD_SD_EEENS5_IJNSA_ILi0EEES10_S10_EEEEENS5_IJNS4_10UnderscoreES13_S13_EEEEENS4_28SM100_TMA_2SM_LOAD_MULTICASTENS4_14ComposedLayoutINS4_7SwizzleILi3ELi4ELi3EEENS4_18smem_ptr_flag_bitsILi8EEENSY_INS5_IJNSA_ILi8EEESI_EEENS5_IJSI_SD_EEEEEEEvNS4_8identityENS4_18SM100_TMA_2SM_LOADES1G_vS1H_EENS_8epilogue10collective18CollectiveEpilogueINS1K_23Sm100TmaWarpSpecializedILi1ELi1ELi64ELb0ELb0EEEJNS5_IJSI_SH_SI_EEENS5_IJNSY_ISI_SD_EENSY_ISH_SD_EEEEESK_SL_SK_SL_NS1K_6fusion15FusionCallbacksIS1O_NS1T_17LinearCombinationISK_fSK_fLNS_15FloatRoundStyleE2EEES1P_S1S_JEEENS4_5SM1004TMEM4LOAD26SM100_TMEM_LOAD_32dp32b64xENS4_13SM90_TMA_LOADENS17_INS18_ILi2ELi4ELi3EEES1B_NSY_INS5_IJS1C_SH_EEENS5_IJSH_SD_EEEEEEENS4_39AutoVectorizingCopyWithAssumedAlignmentILi128EEENS4_14SM90_TMA_STOREES28_S2A_S2A_EEEvvEEEEvNT_6ParamsE)
	.align		4
        /*000c*/ 	.word	index@(__assertfail)
	.align		4
        /*0010*/ 	.word	0x00000000
	.align		4
        /*0014*/ 	.word	0xfffffffe
	.align		4
        /*0018*/ 	.word	0x00000000
	.align		4
        /*001c*/ 	.word	0xfffffffd
	.align		4
        /*0020*/ 	.word	0x00000000
	.align		4
        /*0024*/ 	.word	0xfffffffc


//--------------------- .nv.constant4             --------------------------
	.section	.nv.constant4,"a",@progbits
	.align	8
	.align		8
.nv.constant4:
        /*0000*/ 	.dword	__assertfail
	.align		8
        /*0008*/ 	.dword	__unnamed_1
	.align		8
        /*0010*/ 	.dword	__unnamed_2
	.align		8
        /*0018*/ 	.dword	_ZN40_INTERNAL_396c35cc_4_k_cu_56a5eca1_296794cuda3std3__45__cpo5beginE
	.align		8
        /*0020*/ 	.dword	_ZN40_INTERNAL_396c35cc_4_k_cu_56a5eca1_296794cuda3std3__45__cpo3endE
	.align		8
        /*0028*/ 	.dword	_ZN40_INTERNAL_396c35cc_4_k_cu_56a5eca1_296794cuda3std3__45__cpo6cbeginE
	.align		8
        /*0030*/ 	.dword	_ZN40_INTERNAL_396c35cc_4_k_cu_56a5eca1_296794cuda3std3__45__cpo4cendE
	.align		8
        /*0038*/ 	.dword	_ZN40_INTERNAL_396c35cc_4_k_cu_56a5eca1_296794cuda3std3__442_GLOBAL__N__396c35cc_4_k_cu_56a5eca1_296796ignoreE
	.align		8
        /*0040*/ 	.dword	_ZN40_INTERNAL_396c35cc_4_k_cu_56a5eca1_296794cuda3std3__419piecewise_constructE
	.align		8
        /*0048*/ 	.dword	_ZN40_INTERNAL_396c35cc_4_k_cu_56a5eca1_296794cuda3std3__48in_placeE
	.align		8
        /*0050*/ 	.dword	_ZN40_INTERNAL_396c35cc_4_k_cu_56a5eca1_296794cuda3std6ranges3__45__cpo4swapE
	.align		8
        /*0058*/ 	.dword	_ZN40_INTERNAL_396c35cc_4_k_cu_56a5eca1_296794cuda3std6ranges3__45__cpo9iter_moveE
	.align		8
        /*0060*/ 	.dword	_ZN40_INTERNAL_396c35cc_4_k_cu_56a5eca1_296794cute7productE
	.align		8
        /*0068*/ 	.dword	_ZN40_INTERNAL_396c35cc_4_k_cu_56a5eca1_296794cute1_E
	.align		8
        /*0070*/ 	.dword	$str$25
	.align		8
        /*0078*/ 	.dword	$str$26
	.align		8
        /*0080*/ 	.dword	$str$27
	.align		8
        /*0088*/ 	.dword	$str$28


//--------------------- .text._ZN7cutlass13device_kernelINS_4gemm6kernel13GemmUniversalIN4cute5tupleIJiiiiEEENS1_10collective13CollectiveMmaINS1_35MainloopSm100TmaUmmaWarpSpecializedILi10ELi2ELi4ENS5_IJNS4_1CILi2EEENSA_ILi4EEENSA_ILi1EEEEEEEENS5_IJNSA_ILi256EEENSA_ILi64EEENSA_ILi128EEEEEENS_12float_e5m2_tENS5_IJlSD_lEEESK_SL_NS4_8TiledMMAINS4_8MMA_AtomIJNS4_10MMA_TraitsINS4_25SM100_MMA_F8F6F4_2x1SM_SSEJSK_SK_fSG_SH_NS4_17integral_constantINS4_4UMMA5MajorELSS_0EEEST_NSQ_INSR_7ScaleInELSU_0EEESV_EEEEEENS4_6LayoutINS5_IJSD_SD_SD_EEENS5_IJNSA_ILi0EEES10_S10_EEEEENS5_IJNS4_10UnderscoreES13_S13_EEEEENS4_28SM100_TMA_2SM_LOAD_MULTICASTENS4_14ComposedLayoutINS4_7SwizzleILi3ELi4ELi3EEENS4_18smem_ptr_flag_bitsILi8EEENSY_INS5_IJNSA_ILi8EEESI_EEENS5_IJSI_SD_EEEEEEEvNS4_8identityENS4_18SM100_TMA_2SM_LOADES1G_vS1H_EENS_8epilogue10collective18CollectiveEpilogueINS1K_23Sm100TmaWarpSpecializedILi1ELi1ELi64ELb0ELb0EEEJNS5_IJSI_SH_SI_EEENS5_IJNSY_ISI_SD_EENSY_ISH_SD_EEEEESK_SL_SK_SL_NS1K_6fusion15FusionCallbacksIS1O_NS1T_17LinearCombinationISK_fSK_fLNS_15FloatRoundStyleE2EEES1P_S1S_JEEENS4_5SM1004TMEM4LOAD26SM100_TMEM_LOAD_32dp32b64xENS4_13SM90_TMA_LOADENS17_INS18_ILi2ELi4ELi3EEES1B_NSY_INS5_IJS1C_SH_EEENS5_IJSH_SD_EEEEEEENS4_39AutoVectorizingCopyWithAssumedAlignmentILi128EEENS4_14SM90_TMA_STOREES28_S2A_S2A_EEEvvEEEEvNT_6ParamsE --------------------------
	.section	.text._ZN7cutlass13device_kernelINS_4gemm6kernel13GemmUniversalIN4cute5tupleIJiiiiEEENS1_10collective13CollectiveMmaINS1_35MainloopSm100TmaUmmaWarpSpecializedILi10ELi2ELi4ENS5_IJNS4_1CILi2EEENSA_ILi4EEENSA_ILi1EEEEEEEENS5_IJNSA_ILi256EEENSA_ILi64EEENSA_ILi128EEEEEENS_12float_e5m2_tENS5_IJlSD_lEEESK_SL_NS4_8TiledMMAINS4_8MMA_AtomIJNS4_10MMA_TraitsINS4_25SM100_MMA_F8F6F4_2x1SM_SSEJSK_SK_fSG_SH_NS4_17integral_constantINS4_4UMMA5MajorELSS_0EEEST_NSQ_INSR_7ScaleInELSU_0EEESV_EEEEEENS4_6LayoutINS5_IJSD_SD_SD_EEENS5_IJNSA_ILi0EEES10_S10_EEEEENS5_IJNS4_10UnderscoreES13_S13_EEEEENS4_28SM100_TMA_2SM_LOAD_MULTICASTENS4_14ComposedLayoutINS4_7SwizzleILi3ELi4ELi3EEENS4_18smem_ptr_flag_bitsILi8EEENSY_INS5_IJNSA_ILi8EEESI_EEENS5_IJSI_SD_EEEEEEEvNS4_8identityENS4_18SM100_TMA_2SM_LOADES1G_vS1H_EENS_8epilogue10collective18CollectiveEpilogueINS1K_23Sm100TmaWarpSpecializedILi1ELi1ELi64ELb0ELb0EEEJNS5_IJSI_SH_SI_EEENS5_IJNSY_ISI_SD_EENSY_ISH_SD_EEEEESK_SL_SK_SL_NS1K_6fusion15FusionCallbacksIS1O_NS1T_17LinearCombinationISK_fSK_fLNS_15FloatRoundStyleE2EEES1P_S1S_JEEENS4_5SM1004TMEM4LOAD26SM100_TMEM_LOAD_32dp32b64xENS4_13SM90_TMA_LOADENS17_INS18_ILi2ELi4ELi3EEES1B_NSY_INS5_IJS1C_SH_EEENS5_IJSH_SD_EEEEEEENS4_39AutoVectorizingCopyWithAssumedAlignmentILi128EEENS4_14SM90_TMA_STOREES28_S2A_S2A_EEEvvEEEEvNT_6ParamsE,"ax",@progbits
	.align	128
.text._ZN7cutlass13device_kernelINS_4gemm6kernel13GemmUniversalIN4cute5tupleIJiiiiEEENS1_10collective13CollectiveMmaINS1_35MainloopSm100TmaUmmaWarpSpecializedILi10ELi2ELi4ENS5_IJNS4_1CILi2EEENSA_ILi4EEENSA_ILi1EEEEEEEENS5_IJNSA_ILi256EEENSA_ILi64EEENSA_ILi128EEEEEENS_12float_e5m2_tENS5_IJlSD_lEEESK_SL_NS4_8TiledMMAINS4_8MMA_AtomIJNS4_10MMA_TraitsINS4_25SM100_MMA_F8F6F4_2x1SM_SSEJSK_SK_fSG_SH_NS4_17integral_constantINS4_4UMMA5MajorELSS_0EEEST_NSQ_INSR_7ScaleInELSU_0EEESV_EEEEEENS4_6LayoutINS5_IJSD_SD_SD_EEENS5_IJNSA_ILi0EEES10_S10_EEEEENS5_IJNS4_10UnderscoreES13_S13_EEEEENS4_28SM100_TMA_2SM_LOAD_MULTICASTENS4_14ComposedLayoutINS4_7SwizzleILi3ELi4ELi3EEENS4_18smem_ptr_flag_bitsILi8EEENSY_INS5_IJNSA_ILi8EEESI_EEENS5_IJSI_SD_EEEEEEEvNS4_8identityENS4_18SM100_TMA_2SM_LOADES1G_vS1H_EENS_8epilogue10collective18CollectiveEpilogueINS1K_23Sm100TmaWarpSpecializedILi1ELi1ELi64ELb0ELb0EEEJNS5_IJSI_SH_SI_EEENS5_IJNSY_ISI_SD_EENSY_ISH_SD_EEEEESK_SL_SK_SL_NS1K_6fusion15FusionCallbacksIS1O_NS1T_17LinearCombinationISK_fSK_fLNS_15FloatRoundStyleE2EEES1P_S1S_JEEENS4_5SM1004TMEM4LOAD26SM100_TMEM_LOAD_32dp32b64xENS4_13SM90_TMA_LOADENS17_INS18_ILi2ELi4ELi3EEES1B_NSY_INS5_IJS1C_SH_EEENS5_IJSH_SD_EEEEEEENS4_39AutoVectorizingCopyWithAssumedAlignmentILi128EEENS4_14SM90_TMA_STOREES28_S2A_S2A_EEEvvEEEEvNT_6ParamsE:
        .type           _ZN7cutlass13device_kernelINS_4gemm6kernel13GemmUniversalIN4cute5tupleIJiiiiEEENS1_10collective13CollectiveMmaINS1_35MainloopSm100TmaUmmaWarpSpecializedILi10ELi2ELi4ENS5_IJNS4_1CILi2EEENSA_ILi4EEENSA_ILi1EEEEEEEENS5_IJNSA_ILi256EEENSA_ILi64EEENSA_ILi128EEEEEENS_12float_e5m2_tENS5_IJlSD_lEEESK_SL_NS4_8TiledMMAINS4_8MMA_AtomIJNS4_10MMA_TraitsINS4_25SM100_MMA_F8F6F4_2x1SM_SSEJSK_SK_fSG_SH_NS4_17integral_constantINS4_4UMMA5MajorELSS_0EEEST_NSQ_INSR_7ScaleInELSU_0EEESV_EEEEEENS4_6LayoutINS5_IJSD_SD_SD_EEENS5_IJNSA_ILi0EEES10_S10_EEEEENS5_IJNS4_10UnderscoreES13_S13_EEEEENS4_28SM100_TMA_2SM_LOAD_MULTICASTENS4_14ComposedLayoutINS4_7SwizzleILi3ELi4ELi3EEENS4_18smem_ptr_flag_bitsILi8EEENSY_INS5_IJNSA_ILi8EEESI_EEENS5_IJSI_SD_EEEEEEEvNS4_8identityENS4_18SM100_TMA_2SM_LOADES1G_vS1H_EENS_8epilogue10collective18CollectiveEpilogueINS1K_23Sm100TmaWarpSpecializedILi1ELi1ELi64ELb0ELb0EEEJNS5_IJSI_SH_SI_EEENS5_IJNSY_ISI_SD_EENSY_ISH_SD_EEEEESK_SL_SK_SL_NS1K_6fusion15FusionCallbacksIS1O_NS1T_17LinearCombinationISK_fSK_fLNS_15FloatRoundStyleE2EEES1P_S1S_JEEENS4_5SM1004TMEM4LOAD26SM100_TMEM_LOAD_32dp32b64xENS4_13SM90_TMA_LOADENS17_INS18_ILi2ELi4ELi3EEES1B_NSY_INS5_IJS1C_SH_EEENS5_IJSH_SD_EEEEEEENS4_39AutoVectorizingCopyWithAssumedAlignmentILi128EEENS4_14SM90_TMA_STOREES28_S2A_S2A_EEEvvEEEEvNT_6ParamsE,@function
        .size           _ZN7cutlass13device_kernelINS_4gemm6kernel13GemmUniversalIN4cute5tupleIJiiiiEEENS1_10collective13CollectiveMmaINS1_35MainloopSm100TmaUmmaWarpSpecializedILi10ELi2ELi4ENS5_IJNS4_1CILi2EEENSA_ILi4EEENSA_ILi1EEEEEEEENS5_IJNSA_ILi256EEENSA_ILi64EEENSA_ILi128EEEEEENS_12float_e5m2_tENS5_IJlSD_lEEESK_SL_NS4_8TiledMMAINS4_8MMA_AtomIJNS4_10MMA_TraitsINS4_25SM100_MMA_F8F6F4_2x1SM_SSEJSK_SK_fSG_SH_NS4_17integral_constantINS4_4UMMA5MajorELSS_0EEEST_NSQ_INSR_7ScaleInELSU_0EEESV_EEEEEENS4_6LayoutINS5_IJSD_SD_SD_EEENS5_IJNSA_ILi0EEES10_S10_EEEEENS5_IJNS4_10UnderscoreES13_S13_EEEEENS4_28SM100_TMA_2SM_LOAD_MULTICASTENS4_14ComposedLayoutINS4_7SwizzleILi3ELi4ELi3EEENS4_18smem_ptr_flag_bitsILi8EEENSY_INS5_IJNSA_ILi8EEESI_EEENS5_IJSI_SD_EEEEEEEvNS4_8identityENS4_18SM100_TMA_2SM_LOADES1G_vS1H_EENS_8epilogue10collective18CollectiveEpilogueINS1K_23Sm100TmaWarpSpecializedILi1ELi1ELi64ELb0ELb0EEEJNS5_IJSI_SH_SI_EEENS5_IJNSY_ISI_SD_EENSY_ISH_SD_EEEEESK_SL_SK_SL_NS1K_6fusion15FusionCallbacksIS1O_NS1T_17LinearCombinationISK_fSK_fLNS_15FloatRoundStyleE2EEES1P_S1S_JEEENS4_5SM1004TMEM4LOAD26SM100_TMEM_LOAD_32dp32b64xENS4_13SM90_TMA_LOADENS17_INS18_ILi2ELi4ELi3EEES1B_NSY_INS5_IJS1C_SH_EEENS5_IJSH_SD_EEEEEEENS4_39AutoVectorizingCopyWithAssumedAlignmentILi128EEENS4_14SM90_TMA_STOREES28_S2A_S2A_EEEvvEEEEvNT_6ParamsE,(.L_x_168 - _ZN7cutlass13device_kernelINS_4gemm6kernel13GemmUniversalIN4cute5tupleIJiiiiEEENS1_10collective13CollectiveMmaINS1_35MainloopSm100TmaUmmaWarpSpecializedILi10ELi2ELi4ENS5_IJNS4_1CILi2EEENSA_ILi4EEENSA_ILi1EEEEEEEENS5_IJNSA_ILi256EEENSA_ILi64EEENSA_ILi128EEEEEENS_12float_e5m2_tENS5_IJlSD_lEEESK_SL_NS4_8TiledMMAINS4_8MMA_AtomIJNS4_10MMA_TraitsINS4_25SM100_MMA_F8F6F4_2x1SM_SSEJSK_SK_fSG_SH_NS4_17integral_constantINS4_4UMMA5MajorELSS_0EEEST_NSQ_INSR_7ScaleInELSU_0EEESV_EEEEEENS4_6LayoutINS5_IJSD_SD_SD_EEENS5_IJNSA_ILi0EEES10_S10_EEEEENS5_IJNS4_10UnderscoreES13_S13_EEEEENS4_28SM100_TMA_2SM_LOAD_MULTICASTENS4_14ComposedLayoutINS4_7SwizzleILi3ELi4ELi3EEENS4_18smem_ptr_flag_bitsILi8EEENSY_INS5_IJNSA_ILi8EEESI_EEENS5_IJSI_SD_EEEEEEEvNS4_8identityENS4_18SM100_TMA_2SM_LOADES1G_vS1H_EENS_8epilogue10collective18CollectiveEpilogueINS1K_23Sm100TmaWarpSpecializedILi1ELi1ELi64ELb0ELb0EEEJNS5_IJSI_SH_SI_EEENS5_IJNSY_ISI_SD_EENSY_ISH_SD_EEEEESK_SL_SK_SL_NS1K_6fusion15FusionCallbacksIS1O_NS1T_17LinearCombinationISK_fSK_fLNS_15FloatRoundStyleE2EEES1P_S1S_JEEENS4_5SM1004TMEM4LOAD26SM100_TMEM_LOAD_32dp32b64xENS4_13SM90_TMA_LOADENS17_INS18_ILi2ELi4ELi3EEES1B_NSY_INS5_IJS1C_SH_EEENS5_IJSH_SD_EEEEEEENS4_39AutoVectorizingCopyWithAssumedAlignmentILi128EEENS4_14SM90_TMA_STOREES28_S2A_S2A_EEEvvEEEEvNT_6ParamsE)
        .other          _ZN7cutlass13device_kernelINS_4gemm6kernel13GemmUniversalIN4cute5tupleIJiiiiEEENS1_10collective13CollectiveMmaINS1_35MainloopSm100TmaUmmaWarpSpecializedILi10ELi2ELi4ENS5_IJNS4_1CILi2EEENSA_ILi4EEENSA_ILi1EEEEEEEENS5_IJNSA_ILi256EEENSA_ILi64EEENSA_ILi128EEEEEENS_12float_e5m2_tENS5_IJlSD_lEEESK_SL_NS4_8TiledMMAINS4_8MMA_AtomIJNS4_10MMA_TraitsINS4_25SM100_MMA_F8F6F4_2x1SM_SSEJSK_SK_fSG_SH_NS4_17integral_constantINS4_4UMMA5MajorELSS_0EEEST_NSQ_INSR_7ScaleInELSU_0EEESV_EEEEEENS4_6LayoutINS5_IJSD_SD_SD_EEENS5_IJNSA_ILi0EEES10_S10_EEEEENS5_IJNS4_10UnderscoreES13_S13_EEEEENS4_28SM100_TMA_2SM_LOAD_MULTICASTENS4_14ComposedLayoutINS4_7SwizzleILi3ELi4ELi3EEENS4_18smem_ptr_flag_bitsILi8EEENSY_INS5_IJNSA_ILi8EEESI_EEENS5_IJSI_SD_EEEEEEEvNS4_8identityENS4_18SM100_TMA_2SM_LOADES1G_vS1H_EENS_8epilogue10collective18CollectiveEpilogueINS1K_23Sm100TmaWarpSpecializedILi1ELi1ELi64ELb0ELb0EEEJNS5_IJSI_SH_SI_EEENS5_IJNSY_ISI_SD_EENSY_ISH_SD_EEEEESK_SL_SK_SL_NS1K_6fusion15FusionCallbacksIS1O_NS1T_17LinearCombinationISK_fSK_fLNS_15FloatRoundStyleE2EEES1P_S1S_JEEENS4_5SM1004TMEM4LOAD26SM100_TMEM_LOAD_32dp32b64xENS4_13SM90_TMA_LOADENS17_INS18_ILi2ELi4ELi3EEES1B_NSY_INS5_IJS1C_SH_EEENS5_IJSH_SD_EEEEEEENS4_39AutoVectorizingCopyWithAssumedAlignmentILi128EEENS4_14SM90_TMA_STOREES28_S2A_S2A_EEEvvEEEEvNT_6ParamsE,@"STO_CUDA_ENTRY STV_DEFAULT"
_ZN7cutlass13device_kernelINS_4gemm6kernel13GemmUniversalIN4cute5tupleIJiiiiEEENS1_10collective13CollectiveMmaINS1_35MainloopSm100TmaUmmaWarpSpecializedILi10ELi2ELi4ENS5_IJNS4_1CILi2EEENSA_ILi4EEENSA_ILi1EEEEEEEENS5_IJNSA_ILi256EEENSA_ILi64EEENSA_ILi128EEEEEENS_12float_e5m2_tENS5_IJlSD_lEEESK_SL_NS4_8TiledMMAINS4_8MMA_AtomIJNS4_10MMA_TraitsINS4_25SM100_MMA_F8F6F4_2x1SM_SSEJSK_SK_fSG_SH_NS4_17integral_constantINS4_4UMMA5MajorELSS_0EEEST_NSQ_INSR_7ScaleInELSU_0EEESV_EEEEEENS4_6LayoutINS5_IJSD_SD_SD_EEENS5_IJNSA_ILi0EEES10_S10_EEEEENS5_IJNS4_10UnderscoreES13_S13_EEEEENS4_28SM100_TMA_2SM_LOAD_MULTICASTENS4_14ComposedLayoutINS4_7SwizzleILi3ELi4ELi3EEENS4_18smem_ptr_flag_bitsILi8EEENSY_INS5_IJNSA_ILi8EEESI_EEENS5_IJSI_SD_EEEEEEEvNS4_8identityENS4_18SM100_TMA_2SM_LOADES1G_vS1H_EENS_8epilogue10collective18CollectiveEpilogueINS1K_23Sm100TmaWarpSpecializedILi1ELi1ELi64ELb0ELb0EEEJNS5_IJSI_SH_SI_EEENS5_IJNSY_ISI_SD_EENSY_ISH_SD_EEEEESK_SL_SK_SL_NS1K_6fusion15FusionCallbacksIS1O_NS1T_17LinearCombinationISK_fSK_fLNS_15FloatRoundStyleE2EEES1P_S1S_JEEENS4_5SM1004TMEM4LOAD26SM100_TMEM_LOAD_32dp32b64xENS4_13SM90_TMA_LOADENS17_INS18_ILi2ELi4ELi3EEES1B_NSY_INS5_IJS1C_SH_EEENS5_IJSH_SD_EEEEEEENS4_39AutoVectorizingCopyWithAssumedAlignmentILi128EEENS4_14SM90_TMA_STOREES28_S2A_S2A_EEEvvEEEEvNT_6ParamsE:
[----:B------:R-:W1:Y:S01]  /*0000*/  LDC R1, c[0x0][0x37c] ;  /* 0x0000df00ff017b82 */ /* 0x000e620000000800 */
[----:B------:R-:W2:Y:S01]  /*0010*/  S2R R131, SR_TID.X ;  /* 0x0000000000837919 */ /* 0x000ea20000002100 */
[----:B------:R-:W3:Y:S06]  /*0020*/  LDCU.64 UR6, c[0x0][0x890] ;  /* 0x00011200ff0677ac */ /* 0x000eec0008000a00 */
[----:B------:R-:W4:Y:S01]  /*0030*/  S2UR UR54, SR_CgaCtaId ;  /* 0x00000000003679c3 */ /* 0x000f220000008800 */
[----:B------:R-:W-:Y:S01]  /*0040*/  PRMT R141, RZ, 0x7610, R141 ;  /* 0x00007610ff8d7816 */ /* 0x000fe2000000008d */
[----:B------:R-:W1:Y:S01]  /*0050*/  LDCU.64 UR52, c[0x0][0x358] ;  /* 0x00006b00ff3477ac */ /* 0x000e620008000a00 */
[----:B------:R-:W-:-:S02]  /*0060*/  ELECT P0, URZ, PT ;  /* 0x0000000000ff782f */ /* 0x000fc40003800000 */
[----:B---3--:R-:W-:-:S04]  /*0070*/  ISETP.NE.U32.AND P1, PT, RZ, UR6, PT ;  /* 0x00000006ff007c0c */ /* 0x008fc8000bf25070 */
[----:B------:R-:W-:Y:S01]  /*0080*/  ISETP.NE.AND.EX P2, PT, RZ, UR7, PT, P1 ;  /* 0x00000007ff007c0c */ /* 0x000fe2000bf45310 */
[----:B----4-:R-:W-:Y:S02]  /*0090*/  ULOP3.LUT UR11, UR54, 0x1, URZ, 0xc0, !UPT ;  /* 0x00000001360b7892 */ /* 0x010fe4000f8ec0ff */
[----:B------:R-:W-:Y:S01]  /*00a0*/  ULOP3.LUT UR10, UR54, 0x1, URZ, 0x3c, !UPT ;  /* 0x00000001360a7892 */ /* 0x000fe2000f8e3cff */
[----:B--2---:R-:W-:-:S05]  /*00b0*/  SHF.R.U32.HI R142, RZ, 0x5, R131 ;  /* 0x00000005ff8e7819 */ /* 0x004fca0000011683 */
[----:B------:R-:W2:Y:S02]  /*00c0*/  SHFL.IDX PT, R0, R142, RZ, 0x1f ;  /* 0x00001fff8e007589 */ /* 0x000ea400000e0000 */
[----:B--2---:R-:W-:Y:S02]  /*00d0*/  R2UR UR15, R0 ;  /* 0x00000000000f72ca */ /* 0x004fe400000e0000 */
[----:B-1----:R-:W-:Y:S05]  /*00e0*/  @P2 BRA `(.L_x_0) ;  /* 0x00000000002c2947 */ /* 0x002fea0003800000 */
[----:B------:R-:W1:Y:S02]  /*00f0*/  LDCU.64 UR4, c[0x0][0x888] ;  /* 0x00011100ff0477ac */ /* 0x000e640008000a00 */
[----:B-1----:R-:W-:-:S04]  /*0100*/  UISETP.NE.U32.AND UP0, UPT, UR4, URZ, UPT ;  /* 0x000000ff0400728c */ /* 0x002fc8000bf05070 */
[----:B------:R-:W-:-:S09]  /*0110*/  UISETP.NE.AND.EX UP0, UPT, UR5, URZ, UPT, UP0 ;  /* 0x000000ff0500728c */ /* 0x000fd2000bf05300 */
[----:B------:R-:W-:Y:S05]  /*0120*/  BRA.U !UP0, `(.L_x_1) ;  /* 0x0000000108107547 */ /* 0x000fea000b800000 */
[----:B------:R-:W1:Y:S02]  /*0130*/  LDC.64 R2, c[0x0][0x888] ;  /* 0x00022200ff027b82 */ /* 0x000e640000000a00 */
[----:B-1----:R1:W5:Y:S01]  /*0140*/  LDG.E R71, desc[UR52][R2.64] ;  /* 0x0000003402477981 */ /* 0x002362000c1e1900 */
[----:B------:R-:W-:Y:S01]  /*0150*/  HFMA2 R141, -RZ, RZ, 0, 5.9604644775390625e-08 ;  /* 0x00000001ff8d7431 */ /* 0x000fe200000001ff */
[----:B------:R-:W-:Y:S05]  /*0160*/  BRA `(.L_x_0) ;  /* 0x00000000000c7947 */ /* 0x000fea0003800000 */
.L_x_1:
[----:B------:R-:W1:Y:S01]  /*0170*/  LDCU UR4, c[0x0][0x880] ;  /* 0x00011000ff0477ac */ /* 0x000e620008000800 */
[----:B------:R-:W-:Y:S01]  /*0180*/  HFMA2 R141, -RZ, RZ, 0, 5.9604644775390625e-08 ;  /* 0x00000001ff8d7431 */ /* 0x000fe200000001ff */
[----:B-1----:R-:W-:-:S07]  /*0190*/  MOV R71, UR4 ;  /* 0x0000000400477c02 */ /* 0x002fce0008000f00 */
.L_x_0:
[----:B------:R-:W2:Y:S02]  /*01a0*/  LDCU.64 UR4, c[0x0][0x8b0] ;  /* 0x00011600ff0477ac */ /* 0x000ea40008000a00 */
[----:B--2---:R-:W-:-:S04]  /*01b0*/  UISETP.NE.U32.AND UP0, UPT, UR4, URZ, UPT ;  /* 0x000000ff0400728c */ /* 0x004fc8000bf05070 */
[----:B------:R-:W-:-:S09]  /*01c0*/  UISETP.NE.AND.EX UP0, UPT, UR5, URZ, UPT, UP0 ;  /* 0x000000ff0500728c */ /* 0x000fd2000bf05300 */
[----:B------:R-:W-:Y:S05]  /*01d0*/  BRA.U UP0, `(.L_x_2) ;  /* 0x0000000100247547 */ /* 0x000fea000b800000 */
[----:B------:R-:W2:Y:S02]  /*01e0*/  LDCU.64 UR4, c[0x0][0x8a8] ;  /* 0x00011500ff0477ac */ /* 0x000ea40008000a00 */
[----:B--2---:R-:W-:-:S04]  /*01f0*/  UISETP.NE.U32.AND UP0, UPT, UR4, URZ, UPT ;  /* 0x000000ff0400728c */ /* 0x004fc8000bf05070 */
[----:B------:R-:W-:-:S09]  /*0200*/  UISETP.NE.AND.EX UP0, UPT, UR5, URZ, UPT, UP0 ;  /* 0x000000ff0500728c */ /* 0x000fd2000bf05300 */
[----:B------:R-:W-:Y:S05]  /*0210*/  BRA.U !UP0, `(.L_x_3) ;  /* 0x00000001080c7547 */ /* 0x000fea000b800000 */
[----:B-1----:R-:W1:Y:S02]  /*0220*/  LDC.64 R2, c[0x0][0x8a8] ;  /* 0x00022a00ff027b82 */ /* 0x002e640000000a00 */
[----:B-1----:R2:W5:Y:S01]  /*0230*/  LDG.E R70, desc[UR52][R2.64] ;  /* 0x0000003402467981 */ /* 0x002562000c1e1900 */
[----:B------:R-:W-:Y:S05]  /*0240*/  BRA `(.L_x_2) ;  /* 0x0000000000087947 */ /* 0x000fea0003800000 */
.L_x_3:
[----:B------:R-:W2:Y:S02]  /*0250*/  LDCU UR4, c[0x0][0x8a0] ;  /* 0x00011400ff0477ac */ /* 0x000ea40008000800 */
[----:B--2---:R-:W-:Y:S02]  /*0260*/  MOV R70, UR4 ;  /* 0x0000000400467c02 */ /* 0x004fe40008000f00 */
.L_x_2:
[----:B------:R-:W-:Y:S01]  /*0270*/  IMAD.U32 R0, RZ, RZ, UR15 ;  /* 0x0000000fff007e24 */ /* 0x000fe2000f8e00ff */
[----:B------:R-:W-:Y:S04]  /*0280*/  BSSY.RECONVERGENT B0, `(.L_x_4) ;  /* 0x000000c000007945 */ /* 0x000fe80003800200 */
[C---:B------:R-:W-:Y:S02]  /*0290*/  ISETP.NE.OR P3, PT, R0.reuse, 0x1, !P0 ;  /* 0x000000010000780c */ /* 0x040fe40004765670 */
[----:B------:R-:W-:-:S11]  /*02a0*/  ISETP.NE.OR P2, PT, R0, 0x3, !P0 ;  /* 0x000000030000780c */ /* 0x000fd60004745670 */
[----:B------:R-:W-:Y:S05]  /*02b0*/  @P3 BRA `(.L_x_5) ;  /* 0x0000000000203947 */ /* 0x000fea0003800000 */
[----:B------:R-:W3:Y:S02]  /*02c0*/  LDCU.64 UR4, c[0x0][0x348] ;  /* 0x00006900ff0477ac */ /* 0x000ee40008000a00 */
[----:B---3--:R-:W-:Y:S02]  /*02d0*/  UIADD3 UR8, UP1, UPT, UR4, 0x80, URZ ;  /* 0x0000008004087890 */ /* 0x008fe4000ff3e0ff */
[----:B------:R-:W-:Y:S02]  /*02e0*/  UIADD3 UR4, UP0, UPT, UR4, 0x180, URZ ;  /* 0x0000018004047890 */ /* 0x000fe4000ff1e0ff */
[----:B------:R-:W-:Y:S02]  /*02f0*/  UIADD3.X UR9, UPT, UPT, URZ, UR5, URZ, UP1, !UPT ;  /* 0x00000005ff097290 */ /* 0x000fe40008ffe4ff */
[----:B------:R-:W-:-:S07]  /*0300*/  UIADD3.X UR5, UPT, UPT, URZ, UR5, URZ, UP0, !UPT ;  /* 0x00000005ff057290 */ /* 0x000fce00087fe4ff */
[----:B------:R3:W-:Y:S02]  /*0310*/  UTMACCTL.PF [UR8] ;  /* 0x00000000080079b9 */ /* 0x0007e40008040000 */
[----:B------:R3:W-:Y:S02]  /*0320*/  UTMACCTL.PF [UR4] ;  /* 0x00000000040079b9 */ /* 0x0007e40008040000 */
[----:B---3--:R-:W-:Y:S01]  /*0330*/  NOP ;  /* 0x0000000000007918 */ /* 0x008fe20000000000 */
.L_x_5:
[----:B------:R-:W-:Y:S05]  /*0340*/  BSYNC.RECONVERGENT B0 ;  /* 0x0000000000007941 */ /* 0x000fea0003800200 */
.L_x_4:
[----:B------:R-:W-:Y:S04]  /*0350*/  BSSY.RECONVERGENT B0, `(.L_x_6) ;  /* 0x000000a000007945 */ /* 0x000fe80003800200 */
        /* <DEDUP_REMOVED lines=9> */
.L_x_7:
[----:B------:R-:W-:Y:S05]  /*03f0*/  BSYNC.RECONVERGENT B0 ;  /* 0x0000000000007941 */ /* 0x000fea0003800200 */
.L_x_6:
[----:B------:R-:W3:Y:S01]  /*0400*/  LDCU.64 UR4, c[0x0][0x888] ;  /* 0x00011100ff0477ac */ /* 0x000ee20008000a00 */
[----:B------:R-:W-:Y:S01]  /*0410*/  ISETP.NE.AND.EX P1, PT, RZ, UR7, PT, P1 ;  /* 0x00000007ff007c0c */ /* 0x000fe2000bf25310 */
[----:B------:R-:W-:Y:S01]  /*0420*/  UPLOP3.LUT UP4, UPT, UPT, UPT, UPT, 0x80, 0x8 ;  /* 0x000000000008789c */ /* 0x000fe20003f8f070 */
[----:B---3--:R-:W-:-:S04]  /*0430*/  ISETP.NE.U32.AND P2, PT, RZ, UR4, PT ;  /* 0x00000004ff007c0c */ /* 0x008fc8000bf45070 */
[----:B------:R-:W-:-:S13]  /*0440*/  ISETP.NE.AND.EX P2, PT, RZ, UR5, PT, P2 ;  /* 0x00000005ff007c0c */ /* 0x000fda000bf45320 */
[----:B------:R-:W-:Y:S05]  /*0450*/  @P2 BRA P1, `(.L_x_8) ;  /* 0x0000000000282947 */ /* 0x000fea0000800000 */
[----:B------:R-:W-:Y:S01]  /*0460*/  UISETP.NE.U32.AND UP0, UPT, UR6, URZ, UPT ;  /* 0x000000ff0600728c */ /* 0x000fe2000bf05070 */
[----:B-----5:R-:W-:Y:S01]  /*0470*/  FSETP.NEU.AND P1, PT, R71, RZ, PT ;  /* 0x000000ff4700720b */ /* 0x020fe20003f2d000 */
[----:B------:R-:W-:Y:S02]  /*0480*/  UISETP.NE.U32.AND UP2, UPT, UR4, URZ, UPT ;  /* 0x000000ff0400728c */ /* 0x000fe4000bf45070 */
[----:B------:R-:W-:Y:S02]  /*0490*/  UISETP.NE.AND.EX UP1, UPT, UR7, URZ, UPT, UP0 ;  /* 0x000000ff0700728c */ /* 0x000fe4000bf25300 */
[----:B------:R-:W-:-:S04]  /*04a0*/  UISETP.NE.AND.EX UP0, UPT, UR5, URZ, UPT, UP2 ;  /* 0x000000ff0500728c */ /* 0x000fc8000bf05320 */
[----:B------:R-:W-:-:S04]  /*04b0*/  USEL UR4, URZ, 0xffffffff, UP0 ;  /* 0xffffffffff047887 */ /* 0x000fc80008000000 */
[----:B------:R-:W-:Y:S01]  /*04c0*/  VOTEU.ANY UP0, P1 ;  /* 0x0000000000ff7886 */ /* 0x000fe20000800100 */
[----:B------:R-:W-:-:S04]  /*04d0*/  @!UP1 USEL UR4, URZ, 0xffffffff, UP0 ;  /* 0xffffffffff049887 */ /* 0x000fc80008000000 */
[----:B------:R-:W-:-:S04]  /*04e0*/  ULOP3.LUT UR4, UR4, 0x1, URZ, 0xc0, !UPT ;  /* 0x0000000104047892 */ /* 0x000fc8000f8ec0ff */
[----:B------:R-:W-:-:S11]  /*04f0*/  UISETP.NE.U32.AND UP4, UPT, UR4, 0x1, UPT ;  /* 0x000000010400788c */ /* 0x000fd6000bf85070 */
.L_x_8:
[----:B------:R-:W3:Y:S01]  /*0500*/  SHFL.IDX PT, R0, R142, RZ, 0x1f ;  /* 0x00001fff8e007589 */ /* 0x000ee200000e0000 */
[----:B------:R-:W-:-:S04]  /*0510*/  UISETP.NE.AND UP0, UPT, UR15, 0x2, UPT ;  /* 0x000000020f00788c */ /* 0x000fc8000bf05270 */
[----:B------:R-:W-:Y:S02]  /*0520*/  UISETP.EQ.AND UP1, UPT, UR11, URZ, !UP0 ;  /* 0x000000ff0b00728c */ /* 0x000fe4000c722270 */
[----:B------:R-:W-:-:S04]  /*0530*/  USEL UR26, URZ, 0x1, UP0 ;  /* 0x00000001ff1a7887 */ /* 0x000fc80008000000 */
[----:B------:R-:W-:Y:S02]  /*0540*/  PLOP3.LUT P3, PT, P0, PT, UP1, 0x80, 0x8 ;  /* 0x000000000008781c */ /* 0x000fe4000076f018 */
[----:B---3--:R-:W-:-:S13]  /*0550*/  ISETP.NE.AND P1, PT, R0, RZ, PT ;  /* 0x000000ff0000720c */ /* 0x008fda0003f25270 */
[----:B------:R-:W-:Y:S05]  /*0560*/  @P1 BRA `(.L_x_9) ;  /* 0x0000000000901947 */ /* 0x000fea0003800000 */
[----:B------:R-:W-:Y:S01]  /*0570*/  ELECT P1, URZ, PT ;  /* 0x0000000000ff782f */ /* 0x000fe20003820000 */
[----:B------:R-:W-:-:S12]  /*0580*/  BSSY.RECONVERGENT B0, `(.L_x_9) ;  /* 0x0000022000007945 */ /* 0x000fd80003800200 */
[----:B------:R-:W-:Y:S05]  /*0590*/  @!P1 BRA `(.L_x_10) ;  /* 0x0000000000809947 */ /* 0x000fea0003800000 */
[----:B------:R-:W-:Y:S01]  /*05a0*/  UMOV UR6, 0x400 ;  /* 0x0000040000067882 */ /* 0x000fe20000000000 */
[----:B------:R-:W-:Y:S01]  /*05b0*/  UMOV UR5, 0x1 ;  /* 0x0000000100057882 */ /* 0x000fe20000000000 */
[----:B------:R-:W-:Y:S01]  /*05c0*/  UMOV UR4, 0x4 ;  /* 0x0000000400047882 */ /* 0x000fe20000000000 */
[----:B------:R-:W-:Y:S02]  /*05d0*/  ULEA UR6, UR54, UR6, 0x18 ;  /* 0x0000000636067291 */ /* 0x000fe4000f8ec0ff */
[----:B------:R-:W-:-:S04]  /*05e0*/  UIADD3 UR8, UPT, UPT, -UR5, 0x100000, URZ ;  /* 0x0010000005087890 */ /* 0x000fc8000fffe1ff */
[----:B------:R-:W-:Y:S02]  /*05f0*/  USHF.L.U32 UR9, UR8, 0xb, URZ ;  /* 0x0000000b08097899 */ /* 0x000fe400080006ff */
[----:B------:R-:W-:Y:S02]  /*0600*/  USHF.L.U32 UR8, UR8, 0x1, URZ ;  /* 0x0000000108087899 */ /* 0x000fe400080006ff */
[----:B------:R-:W-:-:S04]  /*0610*/  UIADD3 UR4, UPT, UPT, -UR4, 0x100000, URZ ;  /* 0x0010000004047890 */ /* 0x000fc8000fffe1ff */
[----:B------:R-:W-:Y:S02]  /*0620*/  USHF.L.U32 UR5, UR4, 0xb, URZ ;  /* 0x0000000b04057899 */ /* 0x000fe400080006ff */
[----:B------:R-:W-:Y:S01]  /*0630*/  USHF.L.U32 UR4, UR4, 0x1, URZ ;  /* 0x0000000104047899 */ /* 0x000fe200080006ff */
[----:B------:R-:W3:Y:S03]  /*0640*/  FENCE.VIEW.ASYNC.S ;  /* 0x00000000000073c6 */ /* 0x000ee60000000000 */
[----:B---3--:R3:W4:Y:S08]  /*0650*/  SYNCS.EXCH.64 URZ, [UR6], UR8 ;  /* 0x0000000806ff75b2 */ /* 0x0087300008000100 */
[----:B------:R3:W1:Y:S01]  /*0660*/  SYNCS.EXCH.64 URZ, [UR6+0x50], UR4 ;  /* 0x0000500406ff75b2 */ /* 0x0006620008000100 */
        /* <DEDUP_REMOVED lines=17> */
[----:B------:R3:W1:Y:S02]  /*0780*/  SYNCS.EXCH.64 URZ, [UR6+0x98], UR4 ;  /* 0x0000980406ff75b2 */ /* 0x0006640008000100 */
[----:B---34-:R-:W-:Y:S01]  /*0790*/  NOP ;  /* 0x0000000000007918 */ /* 0x018fe20000000000 */
.L_x_10:
[----:B------:R-:W-:Y:S05]  /*07a0*/  BSYNC.RECONVERGENT B0 ;  /* 0x0000000000007941 */ /* 0x000fea0003800200 */
.L_x_9:
[----:B------:R-:W3:Y:S01]  /*07b0*/  SHFL.IDX PT, R0, R142, RZ, 0x1f ;  /* 0x00001fff8e007589 */ /* 0x000ee200000e0000 */
[----:B------:R-:W-:Y:S01]  /*07c0*/  NOP ;  /* 0x0000000000007918 */ /* 0x000fe20000000000 */
[----:B---3--:R-:W-:-:S13]  /*07d0*/  ISETP.NE.AND P1, PT, R0, 0x1, PT ;  /* 0x000000010000780c */ /* 0x008fda0003f25270 */
[----:B------:R-:W-:Y:S05]  /*07e0*/  @P1 BRA `(.L_x_11) ;  /* 0x00000000003c1947 */ /* 0x000fea0003800000 */
        /* <DEDUP_REMOVED lines=10> */
[----:B------:R-:W-:Y:S01]  /*0890*/  ELECT P1, URZ, PT ;  /* 0x0000000000ff782f */ /* 0x000fe20003820000 */
[----:B------:R-:W3:Y:S02]  /*08a0*/  FENCE.VIEW.ASYNC.S ;  /* 0x00000000000073c6 */ /* 0x000ee40000000000 */
[----:B---3--:R3:W4:Y:S08]  /*08b0*/  SYNCS.EXCH.64 URZ, [UR6+0xa0], UR8 ;  /* 0x0000a00806ff75b2 */ /* 0x0087300008000100 */
[----:B------:R3:W1:Y:S01]  /*08c0*/  SYNCS.EXCH.64 URZ, [UR6+0xa8], UR4 ;  /* 0x0000a80406ff75b2 */ /* 0x0006620008000100 */
[----:B------:R-:W-:Y:S01]  /*08d0*/  NOP ;  /* 0x0000000000007918 */ /* 0x000fe20000000000 */
.L_x_11:
[----:B------:R-:W2:Y:S01]  /*08e0*/  SHFL.IDX PT, R0, R142, RZ, 0x1f ;  /* 0x00001fff8e007589 */ /* 0x000ea200000e0000 */
[----:B------:R-:W-:Y:S01]  /*08f0*/  NOP ;  /* 0x0000000000007918 */ /* 0x000fe20000000000 */
[----:B--2---:R-:W-:-:S13]  /*0900*/  ISETP.NE.AND P1, PT, R0, 0x3, PT ;  /* 0x000000030000780c */ /* 0x004fda0003f25270 */
[----:B------:R-:W-:Y:S05]  /*0910*/  @P1 BRA `(.L_x_12) ;  /* 0x00000000002c1947 */ /* 0x000fea0003800000 */
[----:B---3--:R-:W-:Y:S01]  /*0920*/  UMOV UR5, 0x400 ;  /* 0x0000040000057882 */ /* 0x008fe20000000000 */
[----:B------:R-:W-:Y:S01]  /*0930*/  UMOV UR4, 0x20 ;  /* 0x0000002000047882 */ /* 0x000fe20000000000 */
[----:B------:R-:W-:Y:S02]  /*0940*/  ULEA UR5, UR54, UR5, 0x18 ;  /* 0x0000000536057291 */ /* 0x000fe4000f8ec0ff */
[----:B------:R-:W-:-:S04]  /*0950*/  UIADD3 UR6, UPT, UPT, -UR4, 0x100000, URZ ;  /* 0x0010000004067890 */ /* 0x000fc8000fffe1ff */
[----:B------:R-:W-:Y:S02]  /*0960*/  USHF.L.U32 UR7, UR6, 0xb, URZ ;  /* 0x0000000b06077899 */ /* 0x000fe400080006ff */
[----:B------:R-:W-:Y:S01]  /*0970*/  USHF.L.U32 UR6, UR6, 0x1, URZ ;  /* 0x0000000106067899 */ /* 0x000fe200080006ff */
[----:B------:R-:W-:Y:S01]  /*0980*/  ELECT P1, URZ, PT ;  /* 0x0000000000ff782f */ /* 0x000fe20003820000 */
[----:B------:R-:W2:Y:S10]  /*0990*/  FENCE.VIEW.ASYNC.S ;  /* 0x00000000000073c6 */ /* 0x000eb40000000000 */
[----:B--2---:R2:W3:Y:S01]  /*09a0*/  SYNCS.EXCH.64 URZ, [UR5+0xb0], UR6 ;  /* 0x0000b00605ff75b2 */ /* 0x0044e20008000100 */
[----:B------:R2:W1:Y:S01]  /*09b0*/  SYNCS.EXCH.64 URZ, [UR5+0xb8], UR6 ;  /* 0x0000b80605ff75b2 */ /* 0x0004620008000100 */
[----:B------:R-:W-:Y:S01]  /*09c0*/  NOP ;  /* 0x0000000000007918 */ /* 0x000fe20000000000 */
.L_x_12:
[----:B------:R-:W4:Y:S01]  /*09d0*/  SHFL.IDX PT, R0, R142, RZ, 0x1f ;  /* 0x00001fff8e007589 */ /* 0x000f2200000e0000 */
[----:B------:R-:W-:Y:S01]  /*09e0*/  NOP ;  /* 0x0000000000007918 */ /* 0x000fe20000000000 */
[----:B----4-:R-:W-:-:S13]  /*09f0*/  ISETP.NE.AND P1, PT, R0, 0x4, PT ;  /* 0x000000040000780c */ /* 0x010fda0003f25270 */
[----:B------:R-:W-:Y:S05]  /*0a00*/  @P1 BRA `(.L_x_13) ;  /* 0x0000000000481947 */ /* 0x000fea0003800000 */
[----:B--23--:R-:W-:Y:S01]  /*0a10*/  UMOV UR6, 0x720 ;  /* 0x0000072000067882 */ /* 0x00cfe20000000000 */
[----:B------:R-:W-:Y:S01]  /*0a20*/  UMOV UR5, 0x400 ;  /* 0x0000040000057882 */ /* 0x000fe20000000000 */
[----:B------:R-:W-:Y:S01]  /*0a30*/  USEL UR6, UR6, 0x620, UP4 ;  /* 0x0000062006067887 */ /* 0x000fe2000a000000 */
        /* <DEDUP_REMOVED lines=9> */
[----:B------:R-:W2:Y:S02]  /*0ad0*/  FENCE.VIEW.ASYNC.S ;  /* 0x00000000000073c6 */ /* 0x000ea40000000000 */
[----:B--2---:R4:W2:Y:S08]  /*0ae0*/  SYNCS.EXCH.64 URZ, [UR5+0xc0], UR8 ;  /* 0x0000c00805ff75b2 */ /* 0x0048b00008000100 */
[----:B------:R4:W3:Y:S01]  /*0af0*/  SYNCS.EXCH.64 URZ, [UR5+0xd0], UR6 ;  /* 0x0000d00605ff75b2 */ /* 0x0008e20008000100 */
[----:B------:R4:W1:Y:S01]  /*0b00*/  SYNCS.EXCH.64 URZ, [UR5+0xc8], UR8 ;  /* 0x0000c80805ff75b2 */ /* 0x0008620008000100 */
[----:B------:R4:W1:Y:S02]  /*0b10*/  SYNCS.EXCH.64 URZ, [UR5+0xd8], UR6 ;  /* 0x0000d80605ff75b2 */ /* 0x0008640008000100 */
[----:B----4-:R-:W-:Y:S01]  /*0b20*/  NOP ;  /* 0x0000000000007918 */ /* 0x010fe20000000000 */
.L_x_13:
[----:B------:R-:W4:Y:S01]  /*0b30*/  SHFL.IDX PT, R0, R142, RZ, 0x1f ;  /* 0x00001fff8e007589 */ /* 0x000f2200000e0000 */
[----:B------:R-:W-:Y:S01]  /*0b40*/  NOP ;  /* 0x0000000000007918 */ /* 0x000fe20000000000 */
[----:B----4-:R-:W-:-:S13]  /*0b50*/  ISETP.NE.AND P1, PT, R0, 0x5, PT ;  /* 0x000000050000780c */ /* 0x010fda0003f25270 */
[----:B------:R-:W-:Y:S05]  /*0b60*/  @P1 BRA `(.L_x_14) ;  /* 0x0000000000541947 */ /* 0x000fea0003800000 */
[----:B--23--:R-:W-:Y:S01]  /*0b70*/  UMOV UR6, 0x400 ;  /* 0x0000040000067882 */ /* 0x00cfe20000000000 */
        /* <DEDUP_REMOVED lines=14> */
[----:B------:R4:W1:Y:S01]  /*0c60*/  SYNCS.EXCH.64 URZ, [UR6+0x108], UR4 ;  /* 0x0001080406ff75b2 */ /* 0x0008620008000100 */
[----:B------:R4:W1:Y:S01]  /*0c70*/  SYNCS.EXCH.64 URZ, [UR6+0xf0], UR8 ;  /* 0x0000f00806ff75b2 */ /* 0x0008620008000100 */
[----:B------:R4:W1:Y:S01]  /*0c80*/  SYNCS.EXCH.64 URZ, [UR6+0x110], UR4 ;  /* 0x0001100406ff75b2 */ /* 0x0008620008000100 */
[----:B------:R4:W1:Y:S01]  /*0c90*/  SYNCS.EXCH.64 URZ, [UR6+0xf8], UR8 ;  /* 0x0000f80806ff75b2 */ /* 0x0008620008000100 */
[----:B------:R4:W1:Y:S02]  /*0ca0*/  SYNCS.EXCH.64 URZ, [UR6+0x118], UR4 ;  /* 0x0001180406ff75b2 */ /* 0x0008640008000100 */
[----:B----4-:R-:W-:Y:S01]  /*0cb0*/  NOP ;  /* 0x0000000000007918 */ /* 0x010fe20000000000 */
.L_x_14:
[----:B------:R-:W4:Y:S01]  /*0cc0*/  SHFL.IDX PT, R0, R142, RZ, 0x1f ;  /* 0x00001fff8e007589 */ /* 0x000f2200000e0000 */
[----:B------:R-:W-:Y:S01]  /*0cd0*/  ISETP.NE.OR P0, PT, RZ, UR15, !P0 ;  /* 0x0000000fff007c0c */ /* 0x000fe2000c705670 */
[----:B------:R-:W-:Y:S01]  /*0ce0*/  NOP ;  /* 0x0000000000007918 */ /* 0x000fe20000000000 */
[----:B----4-:R-:W-:-:S13]  /*0cf0*/  ISETP.NE.AND P1, PT, R0, 0x3, PT ;  /* 0x000000030000780c */ /* 0x010fda0003f25270 */
[----:B------:R-:W-:Y:S05]  /*0d00*/  @P1 BRA `(.L_x_15) ;  /* 0x0000000000341947 */ /* 0x000fea0003800000 */
[----:B--23--:R-:W-:Y:S01]  /*0d10*/  UMOV UR5, 0x400 ;  /* 0x0000040000057882 */ /* 0x00cfe20000000000 */
[----:B------:R-:W-:Y:S01]  /*0d20*/  UMOV UR4, 0x20 ;  /* 0x0000002000047882 */ /* 0x000fe20000000000 */
[----:B------:R-:W-:Y:S02]  /*0d30*/  ULEA UR5, UR54, UR5, 0x18 ;  /* 0x0000000536057291 */ /* 0x000fe4000f8ec0ff */
[----:B------:R-:W-:-:S04]  /*0d40*/  UIADD3 UR6, UPT, UPT, -UR4, 0x100000, URZ ;  /* 0x0010000004067890 */ /* 0x000fc8000fffe1ff */
[----:B------:R-:W-:Y:S02]  /*0d50*/  USHF.L.U32 UR7, UR6, 0xb, URZ ;  /* 0x0000000b06077899 */ /* 0x000fe400080006ff */
[----:B------:R-:W-:Y:S01]  /*0d60*/  USHF.L.U32 UR6, UR6, 0x1, URZ ;  /* 0x0000000106067899 */ /* 0x000fe200080006ff */
[----:B------:R-:W-:Y:S01]  /*0d70*/  ELECT P1, URZ, PT ;  /* 0x0000000000ff782f */ /* 0x000fe20003820000 */
[----:B------:R-:W2:Y:S10]  /*0d80*/  FENCE.VIEW.ASYNC.S ;  /* 0x00000000000073c6 */ /* 0x000eb40000000000 */
[----:B--2---:R4:W2:Y:S01]  /*0d90*/  SYNCS.EXCH.64 URZ, [UR5+0x120], UR6 ;  /* 0x0001200605ff75b2 */ /* 0x0048a20008000100 */
[----:B------:R4:W3:Y:S01]  /*0da0*/  SYNCS.EXCH.64 URZ, [UR5+0x130], UR6 ;  /* 0x0001300605ff75b2 */ /* 0x0008e20008000100 */
[----:B------:R4:W1:Y:S01]  /*0db0*/  SYNCS.EXCH.64 URZ, [UR5+0x128], UR6 ;  /* 0x0001280605ff75b2 */ /* 0x0008620008000100 */
[----:B------:R4:W1:Y:S02]  /*0dc0*/  SYNCS.EXCH.64 URZ, [UR5+0x138], UR6 ;  /* 0x0001380605ff75b2 */ /* 0x0008640008000100 */
[----:B----4-:R-:W-:Y:S01]  /*0dd0*/  NOP ;  /* 0x0000000000007918 */ /* 0x010fe20000000000 */
.L_x_15:
[----:B------:R-:W-:Y:S01]  /*0de0*/  VOTEU.ALL UP0, P0 ;  /* 0x0000000000ff7886 */ /* 0x000fe20000000000 */
[----:B--23--:R-:W-:Y:S01]  /*0df0*/  UMOV UR6, 0x20 ;  /* 0x0000002000067882 */ /* 0x00cfe20000000000 */
[----:B------:R-:W2:Y:S01]  /*0e00*/  LDCU UR5, c[0x0][0x36c] ;  /* 0x00006d80ff0577ac */ /* 0x000ea20008000800 */
[----:B------:R-:W-:Y:S01]  /*0e10*/  NOP ;  /* 0x0000000000007918 */ /* 0x000fe20000000000 */
[----:B------:R-:W-:Y:S01]  /*0e20*/  LOP3.LUT R0, R131, 0x1f, RZ, 0xc0, !PT ;  /* 0x0000001f83007812 */ /* 0x000fe200078ec0ff */
[----:B------:R-:W-:Y:S01]  /*0e30*/  @!UP0 UMOV UR4, 0x400 ;  /* 0x0000040000048882 */ /* 0x000fe20000000000 */
[----:B------:R-:W-:-:S04]  /*0e40*/  @!UP0 UIADD3 UR6, UPT, UPT, -UR6, 0x100000, URZ ;  /* 0x0010000006068890 */ /* 0x000fc8000fffe1ff */
[----:B------:R-:W-:Y:S02]  /*0e50*/  @!UP0 USHF.L.U32 UR7, UR6, 0xb, URZ ;  /* 0x0000000b06078899 */ /* 0x000fe400080006ff */
[----:B------:R-:W-:Y:S02]  /*0e60*/  @!UP0 USHF.L.U32 UR6, UR6, 0x1, URZ ;  /* 0x0000000106068899 */ /* 0x000fe400080006ff */
[----:B------:R-:W-:Y:S01]  /*0e70*/  @!UP0 ULEA UR4, UR54, UR4, 0x18 ;  /* 0x0000000436048291 */ /* 0x000fe2000f8ec0ff */
[----:B------:R-:W-:Y:S01]  /*0e80*/  VOTEU.ALL UP0, P0 ;  /* 0x0000000000ff7886 */ /* 0x000fe20000000000 */
[----:B------:R-:W-:Y:S02]  /*0e90*/  UISETP.NE.AND UP5, UPT, UR15, URZ, UPT ;  /* 0x000000ff0f00728c */ /* 0x000fe4000bfa5270 */
[----:B--2---:R-:W-:Y:S01]  /*0ea0*/  UISETP.EQ.U32.AND UP6, UPT, UR5, 0x1, UPT ;  /* 0x000000010500788c */ /* 0x004fe2000bfc2070 */
[----:B------:R-:W2:Y:S07]  /*0eb0*/  FENCE.VIEW.ASYNC.S ;  /* 0x00000000000073c6 */ /* 0x000eae0000000000 */
[----:B--2---:R2:W3:Y:S01]  /*0ec0*/  @!UP0 SYNCS.EXCH.64 URZ, [UR4+0x140], UR6 ;  /* 0x0001400604ff85b2 */ /* 0x0044e20008000100 */
[----:B------:R-:W-:Y:S05]  /*0ed0*/  BRA.U !UP6, `(.L_x_16) ;  /* 0x000000010e087547 */ /* 0x000fea000b800000 */
[----:B-1-3--:R-:W-:Y:S01]  /*0ee0*/  UCGABAR_ARV ;  /* 0x00000000000079c7 */ /* 0x00afe20008000000 */
[----:B------:R-:W-:Y:S05]  /*0ef0*/  BRA `(.L_x_17) ;  /* 0x0000000000047947 */ /* 0x000fea0003800000 */
.L_x_16:
[----:B-1-3--:R-:W-:Y:S01]  /*0f00*/  NOP ;  /* 0x0000000000007918 */ /* 0x00afe20000000000 */
.L_x_17:
[----:B------:R-:W1:Y:S01]  /*0f10*/  S2UR UR12, SR_CTAID.X ;  /* 0x00000000000c79c3 */ /* 0x000e620000002500 */
[----:B------:R-:W-:-:S05]  /*0f20*/  CS2R.32 R3, SR_CgaSize ;  /* 0x0000000000037805 */ /* 0x000fca0000008a00 */
[----:B------:R-:W-:-:S05]  /*0f30*/  IMAD R3, R3, -0xa0, RZ ;  /* 0xffffff6003037824 */ /* 0x000fca00078e02ff */
[----:B------:R-:W-:-:S14]  /*0f40*/  R2UR UR5, R3 ;  /* 0x00000000030572ca */ /* 0x000fdc00000e0000 */
[----:B------:R-:W3:Y:S01]  /*0f50*/  LDCU UR5, c[0x0][UR5+0x2b0] ;  /* 0x00005600050577ac */ /* 0x000ee20008000800 */
[----:B------:R-:W-:-:S05]  /*0f60*/  CS2R.32 R3, SR_CgaSize ;  /* 0x0000000000037805 */ /* 0x000fca0000008a00 */
[----:B------:R-:W-:-:S05]  /*0f70*/  IMAD R3, R3, -0xa0, RZ ;  /* 0xffffff6003037824 */ /* 0x000fca00078e02ff */
[----:B--2---:R-:W-:-:S14]  /*0f80*/  R2UR UR4, R3 ;  /* 0x00000000030472ca */ /* 0x004fdc00000e0000 */
[----:B------:R-:W2:Y:S01]  /*0f90*/  LDCU UR4, c[0x0][UR4+0x2b4] ;  /* 0x00005680040477ac */ /* 0x000ea20008000800 */
[----:B------:R-:W4:Y:S01]  /*0fa0*/  S2UR UR51, SR_CTAID.Y ;  /* 0x00000000003379c3 */ /* 0x000f220000002600 */
[----:B------:R-:W-:-:S05]  /*0fb0*/  CS2R.32 R3, SR_CgaSize ;  /* 0x0000000000037805 */ /* 0x000fca0000008a00 */
[----:B------:R-:W-:-:S05]  /*0fc0*/  IMAD R3, R3, -0xa0, RZ ;  /* 0xffffff6003037824 */ /* 0x000fca00078e02ff */
[----:B------:R-:W-:-:S14]  /*0fd0*/  R2UR UR6, R3 ;  /* 0x00000000030672ca */ /* 0x000fdc00000e0000 */
[----:B------:R-:W2:Y:S01]  /*0fe0*/  LDCU UR6, c[0x0][UR6+0x2a0] ;  /* 0x00005400060677ac */ /* 0x000ea20008000800 */
[----:B------:R-:W-:Y:S01]  /*0ff0*/  UISETP.GT.U32.AND UP0, UPT, UR11, 0xffff, UPT ;  /* 0x0000ffff0b00788c */ /* 0x000fe2000bf04070 */
[----:B------:R-:W2:Y:S01]  /*1000*/  LDCU UR17, c[0x0][0xb24] ;  /* 0x00016480ff1177ac */ /* 0x000ea20008000800 */
[----:B------:R-:W2:Y:S01]  /*1010*/  LDCU UR37, c[0x0][0xb24] ;  /* 0x00016480ff2577ac */ /* 0x000ea20008000800 */
[----:B------:R-:W2:Y:S01]  /*1020*/  LDCU UR16, c[0x0][0xb30] ;  /* 0x00016600ff1077ac */ /* 0x000ea20008000800 */
[----:B-1----:R-:W-:Y:S01]  /*1030*/  I2FP.F32.U32 R3, UR12 ;  /* 0x0000000c00037c45 */ /* 0x002fe20008201000 */
[----:B------:R-:W-:-:S04]  /*1040*/  USHF.L.U32 UR18, UR54, 0xb, URZ ;  /* 0x0000000b36127899 */ /* 0x000fc800080006ff */
[----:B---3--:R-:W-:Y:S01]  /*1050*/  FMUL R3, R3, UR5 ;  /* 0x0000000503037c20 */ /* 0x008fe20008400000 */
[----:B------:R-:W-:-:S05]  /*1060*/  CS2R.32 R2, SR_CgaSize ;  /* 0x0000000000027805 */ /* 0x000fca0000008a00 */
[----:B------:R-:W-:-:S05]  /*1070*/  IMAD R2, R2, -0xa0, RZ ;  /* 0xffffff6002027824 */ /* 0x000fca00078e02ff */
[----:B------:R-:W-:-:S14]  /*1080*/  R2UR UR5, R2 ;  /* 0x00000000020572ca */ /* 0x000fdc00000e0000 */
[----:B------:R-:W1:Y:S01]  /*1090*/  LDCU UR5, c[0x0][UR5+0x2a4] ;  /* 0x00005480050577ac */ /* 0x000e620008000800 */
[----:B----4-:R-:W-:Y:S01]  /*10a0*/  I2FP.F32.U32 R2, UR51 ;  /* 0x0000003300027c45 */ /* 0x010fe20008201000 */
[----:B------:R-:W-:Y:S01]  /*10b0*/  UMOV UR13, 0x55 ;  /* 0x00000055000d7882 */ /* 0x000fe20000000000 */
[----:B------:R-:W3:Y:S03]  /*10c0*/  F2I.U32.TRUNC.NTZ R3, R3 ;  /* 0x0000000300037305 */ /* 0x000ee6000020f000 */
[----:B--2---:R-:W-:Y:S01]  /*10d0*/  FMUL R2, R2, UR4 ;  /* 0x0000000402027c20 */ /* 0x004fe20008400000 */
[----:B------:R-:W-:-:S04]  /*10e0*/  USEL UR4, UR11, 0xffff, !UP0 ;  /* 0x0000ffff0b047887 */ /* 0x000fc8000c000000 */
[----:B------:R-:W-:Y:S01]  /*10f0*/  ULOP3.LUT UR4, UR4, 0xffff, URZ, 0xc0, !UPT ;  /* 0x0000ffff04047892 */ /* 0x000fe2000f8ec0ff */
[----:B------:R-:W2:Y:S01]  /*1100*/  F2I.U32.TRUNC.NTZ R2, R2 ;  /* 0x0000000200027305 */ /* 0x000ea2000020f000 */
[----:B---3--:R-:W-:Y:S02]  /*1110*/  R2UR UR49, R3 ;  /* 0x00000000033172ca */ /* 0x008fe400000e0000 */
[----:B------:R-:W-:Y:S02]  /*1120*/  PRMT R3, RZ, 0x7610, R3 ;  /* 0x00007610ff037816 */ /* 0x000fe40000000003 */
[----:B--2---:R-:W-:Y:S02]  /*1130*/  R2UR UR48, R2 ;  /* 0x00000000023072ca */ /* 0x004fe400000e0000 */
[----:B------:R-:W-:-:S07]  /*1140*/  PRMT R2, RZ, 0x7610, R2 ;  /* 0x00007610ff027816 */ /* 0x000fce0000000002 */
[----:B------:R-:W-:-:S04]  /*1150*/  UIADD3 UR49, UPT, UPT, -UR49, URZ, URZ ;  /* 0x000000ff31317290 */ /* 0x000fc8000fffe1ff */
[----:B------:R-:W-:Y:S02]  /*1160*/  UIMAD UR49, UR6, UR49, UR12 ;  /* 0x00000031063172a4 */ /* 0x000fe4000f8e020c */
[----:B------:R-:W-:-:S04]  /*1170*/  UIADD3 UR48, UPT, UPT, -UR48, URZ, URZ ;  /* 0x000000ff30307290 */ /* 0x000fc8000fffe1ff */
[----:B-1----:R-:W-:Y:S01]  /*1180*/  UIMAD UR48, UR5, UR48, UR51 ;  /* 0x00000030053072a4 */ /* 0x002fe2000f8e0233 */
[----:B------:R-:W-:Y:S11]  /*1190*/  BRA.U UP5, `(.L_x_18) ;  /* 0x00000001055c7547 */ /* 0x000ff6000b800000 */
[----:B------:R-:W-:Y:S02]  /*11a0*/  UISETP.GT.U32.AND UP0, UPT, UR49, 0x1, UPT ;  /* 0x000000013100788c */ /* 0x000fe4000bf04070 */
[----:B------:R-:W-:Y:S02]  /*11b0*/  ULOP3.LUT UR5, UR49, 0xfffffffe, URZ, 0xc0, !UPT ;  /* 0xfffffffe31057892 */ /* 0x000fe4000f8ec0ff */
[----:B------:R-:W-:Y:S02]  /*11c0*/  UISETP.NE.AND UP3, UPT, UR48, URZ, UP0 ;  /* 0x000000ff3000728c */ /* 0x000fe40008765270 */
[----:B------:R-:W-:Y:S02]  /*11d0*/  UISETP.NE.AND UP2, UPT, UR48, 0x1, UP0 ;  /* 0x000000013000788c */ /* 0x000fe40008745270 */
[----:B------:R-:W-:Y:S02]  /*11e0*/  UISETP.NE.AND UP1, UPT, UR48, 0x2, UP0 ;  /* 0x000000023000788c */ /* 0x000fe40008725270 */
[----:B------:R-:W-:-:S02]  /*11f0*/  UISETP.NE.AND UP0, UPT, UR48, 0x3, UP0 ;  /* 0x000000033000788c */ /* 0x000fc40008705270 */
[----:B------:R-:W-:Y:S02]  /*1200*/  USEL UR7, URZ, 0x1, UP3 ;  /* 0x00000001ff077887 */ /* 0x000fe40009800000 */
[----:B------:R-:W-:Y:S02]  /*1210*/  USEL UR6, URZ, 0x4, UP2 ;  /* 0x00000004ff067887 */ /* 0x000fe40009000000 */
[----:B------:R-:W-:Y:S02]  /*1220*/  USEL UR14, URZ, 0x10, UP1 ;  /* 0x00000010ff0e7887 */ /* 0x000fe40008800000 */
[----:B------:R-:W-:Y:S02]  /*1230*/  USEL UR9, URZ, 0x40, UP0 ;  /* 0x00000040ff097887 */ /* 0x000fe40008000000 */
[----:B------:R-:W-:Y:S02]  /*1240*/  USEL UR8, URZ, 0x2, UP3 ;  /* 0x00000002ff087887 */ /* 0x000fe40009800000 */
[----:B------:R-:W-:-:S02]  /*1250*/  UIADD3 UR14, UPT, UPT, UR14, UR6, UR7 ;  /* 0x000000060e0e7290 */ /* 0x000fc4000fffe007 */
[----:B------:R-:W-:Y:S02]  /*1260*/  USEL UR6, URZ, 0x20, UP1 ;  /* 0x00000020ff067887 */ /* 0x000fe40008800000 */
[----:B------:R-:W-:Y:S02]  /*1270*/  USEL UR7, URZ, 0x8, UP2 ;  /* 0x00000008ff077887 */ /* 0x000fe40009000000 */
[----:B------:R-:W-:Y:S02]  /*1280*/  UIADD3 UR8, UPT, UPT, UR8, UR9, UR14 ;  /* 0x0000000908087290 */ /* 0x000fe4000fffe00e */
[----:B------:R-:W-:Y:S02]  /*1290*/  ULEA UR5, UR48, UR5, 0x1 ;  /* 0x0000000530057291 */ /* 0x000fe4000f8e08ff */
[----:B------:R-:W-:Y:S02]  /*12a0*/  USEL UR9, URZ, 0x80, UP0 ;  /* 0x00000080ff097887 */ /* 0x000fe40008000000 */
[----:B------:R-:W-:-:S03]  /*12b0*/  UIADD3 UR7, UPT, UPT, UR6, UR7, UR8 ;  /* 0x0000000706077290 */ /* 0x000fc6000fffe008 */
[----:B------:R-:W-:Y:S01]  /*12c0*/  UMOV UR6, 0x3 ;  /* 0x0000000300067882 */ /* 0x000fe20000000000 */
[----:B------:R-:W-:Y:S02]  /*12d0*/  UIADD3 UR7, UPT, UPT, UR7, UR9, URZ ;  /* 0x0000000907077290 */ /* 0x000fe4000fffe0ff */
[----:B------:R-:W-:-:S04]  /*12e0*/  USHF.L.U32 UR5, UR6, UR5, URZ ;  /* 0x0000000506057299 */ /* 0x000fc800080006ff */
[----:B------:R-:W-:Y:S02]  /*12f0*/  MOV R3, UR7 ;  /* 0x0000000700037c02 */ /* 0x000fe40008000f00 */
[----:B------:R-:W-:-:S07]  /*1300*/  MOV R2, UR5 ;  /* 0x0000000500027c02 */ /* 0x000fce0008000f00 */
.L_x_18:
[----:B------:R-:W1:Y:S01]  /*1310*/  S2UR UR36, SR_CTAID.Z ;  /* 0x00000000002479c3 */ /* 0x000e620000002700 */
[----:B------:R-:W-:Y:S02]  /*1320*/  UISETP.GE.AND UP0, UPT, UR17, 0x1, UPT ;  /* 0x000000011100788c */ /* 0x000fe4000bf06270 */
[----:B------:R-:W-:Y:S02]  /*1330*/  UISETP.NE.AND UP3, UPT, UR15, 0x2, UPT ;  /* 0x000000020f00788c */ /* 0x000fe4000bf65270 */
[----:B------:R-:W-:Y:S02]  /*1340*/  ULOP3.LUT UR14, UR18, 0x3000, URZ, 0xc0, !UPT ;  /* 0x00003000120e7892 */ /* 0x000fe4000f8ec0ff */
[----:B------:R-:W-:Y:S01]  /*1350*/  USHF.L.U32 UR13, UR13, UR4, URZ ;  /* 0x000000040d0d7299 */ /* 0x000fe200080006ff */
[----:B------:R-:W-:Y:S02]  /*1360*/  UMOV UR50, UR12 ;  /* 0x0000000c00327c82 */ /* 0x000fe40008000000 */
[----:B------:R-:W-:Y:S09]  /*1370*/  BRA.U !UP0, `(.L_x_19) ;  /* 0x0000000108b87547 */ /* 0x000ff2000b800000 */
[----:B------:R-:W2:Y:S01]  /*1380*/  LDCU.128 UR4, c[0x0][0xb10] ;  /* 0x00016200ff0477ac */ /* 0x000ea20008000c00 */
[----:B------:R-:W3:Y:S01]  /*1390*/  LDCU UR20, c[0x0][0x370] ;  /* 0x00006e00ff1477ac */ /* 0x000ee20008000800 */
[----:B------:R-:W4:Y:S01]  /*13a0*/  LDCU UR19, c[0x0][0x374] ;  /* 0x00006e80ff1377ac */ /* 0x000f220008000800 */
[----:B------:R-:W1:Y:S01]  /*13b0*/  LDCU UR50, c[0x0][0xb0c] ;  /* 0x00016180ff3277ac */ /* 0x000e620008000800 */
[----:B------:R-:W3:Y:S01]  /*13c0*/  LDCU UR18, c[0x0][0xb20] ;  /* 0x00016400ff1277ac */ /* 0x000ee20008000800 */
[----:B------:R-:W3:Y:S01]  /*13d0*/  LDCU.64 UR8, c[0x0][0xb28] ;  /* 0x00016500ff0877ac */ /* 0x000ee20008000a00 */
[----:B--2---:R-:W-:Y:S02]  /*13e0*/  UISETP.NE.AND UP0, UPT, UR6, 0x1, UPT ;  /* 0x000000010600788c */ /* 0x004fe4000bf05270 */
[----:B----4-:R-:W-:Y:S02]  /*13f0*/  UIMAD.WIDE.U32 UR24, UR19, UR7, URZ ;  /* 0x00000007131872a5 */ /* 0x010fe4000f8e00ff */
[----:B------:R-:W-:-:S02]  /*1400*/  UISETP.NE.AND UP2, UPT, UR17, 0x1, UPT ;  /* 0x000000011100788c */ /* 0x000fc4000bf45270 */
[----:B-1----:R-:W-:Y:S02]  /*1410*/  UISETP.NE.AND UP1, UPT, UR50, 0x1, UPT ;  /* 0x000000013200788c */ /* 0x002fe4000bf25270 */
[----:B------:R-:W-:Y:S02]  /*1420*/  UIMAD.WIDE.U32 UR28, UR51, UR7, URZ ;  /* 0x00000007331c72a5 */ /* 0x000fe4000f8e00ff */
[----:B---3--:R-:W-:Y:S01]  /*1430*/  UIMAD.WIDE.U32 UR22, UR20, UR4, URZ ;  /* 0x00000004141672a5 */ /* 0x008fe2000f8e00ff */
[----:B------:R-:W-:Y:S01]  /*1440*/  UMOV UR7, UR25 ;  /* 0x0000001900077c82 */ /* 0x000fe20008000000 */
[----:B------:R-:W-:Y:S02]  /*1450*/  UIMAD.WIDE.U32 UR24, UR12, UR4, URZ ;  /* 0x000000040c1872a5 */ /* 0x000fe4000f8e00ff */
[----:B------:R-:W-:-:S03]  /*1460*/  @UP0 USHF.R.U32.HI UR19, URZ, UR18, UR7 ;  /* 0x00000012ff130299 */ /* 0x000fc60008011607 */
[----:B------:R-:W-:Y:S02]  /*1470*/  @UP1 USHF.R.U32.HI UR20, URZ, UR5, UR23 ;  /* 0x00000005ff141299 */ /* 0x000fe40008011617 */
[----:B------:R-:W-:Y:S02]  /*1480*/  UIMAD.WIDE.U32 UR22, UR19, UR8, URZ ;  /* 0x00000008131672a5 */ /* 0x000fe4000f8e00ff */
[----:B------:R-:W-:Y:S02]  /*1490*/  USHF.R.U32.HI UR29, URZ, UR18, UR29 ;  /* 0x00000012ff1d7299 */ /* 0x000fe4000801161d */
[----:B------:R-:W-:Y:S02]  /*14a0*/  UIMAD.WIDE.U32 UR30, UR20, UR8, URZ ;  /* 0x00000008141e72a5 */ /* 0x000fe4000f8e00ff */
[----:B------:R-:W-:Y:S02]  /*14b0*/  @UP2 USHF.R.U32.HI UR19, URZ, UR9, UR23 ;  /* 0x00000009ff132299 */ /* 0x000fe40008011617 */
[----:B------:R-:W-:-:S02]  /*14c0*/  USHF.R.U32.HI UR25, URZ, UR5, UR25 ;  /* 0x00000005ff197299 */ /* 0x000fc40008011619 */
[----:B------:R-:W-:Y:S02]  /*14d0*/  USEL UR29, UR51, UR29, !UP0 ;  /* 0x0000001d331d7287 */ /* 0x000fe4000c000000 */
[----:B------:R-:W-:Y:S02]  /*14e0*/  @UP2 USHF.R.U32.HI UR20, URZ, UR9, UR31 ;  /* 0x00000009ff142299 */ /* 0x000fe4000801161f */
[----:B------:R-:W-:Y:S02]  /*14f0*/  UIMAD UR19, UR19, UR17, URZ ;  /* 0x00000011131372a4 */ /* 0x000fe4000f8e02ff */
[----:B------:R-:W-:Y:S02]  /*1500*/  USEL UR25, UR12, UR25, !UP1 ;  /* 0x000000190c197287 */ /* 0x000fe4000c800000 */
[----:B------:R-:W-:Y:S02]  /*1510*/  UIMAD UR4, UR20, UR17, URZ ;  /* 0x00000011140472a4 */ /* 0x000fe4000f8e02ff */
[----:B------:R-:W-:-:S02]  /*1520*/  UISETP.GE.AND UP0, UPT, UR29, UR19, UPT ;  /* 0x000000131d00728c */ /* 0x000fc4000bf06270 */
[----:B------:R-:W-:Y:S02]  /*1530*/  UIMAD.WIDE.U32 UR22, UR29, UR8, URZ ;  /* 0x000000081d1672a5 */ /* 0x000fe4000f8e00ff */
[----:B------:R-:W-:Y:S02]  /*1540*/  UISETP.GE.OR UP0, UPT, UR25, UR4, UP0 ;  /* 0x000000041900728c */ /* 0x000fe40008706670 */
[----:B------:R-:W-:Y:S02]  /*1550*/  USHF.R.U32.HI UR4, URZ, UR9, UR23 ;  /* 0x00000009ff047299 */ /* 0x000fe40008011617 */
[----:B------:R-:W-:Y:S02]  /*1560*/  UIMAD.WIDE.U32 UR18, UR25, UR8, URZ ;  /* 0x00000008191272a5 */ /* 0x000fe4000f8e00ff */
[----:B------:R-:W-:Y:S02]  /*1570*/  USEL UR4, UR29, UR4, !UP2 ;  /* 0x000000041d047287 */ /* 0x000fe4000d000000 */
[----:B------:R-:W-:-:S02]  /*1580*/  UIADD3 UR5, UPT, UPT, -UR29, URZ, URZ ;  /* 0x000000ff1d057290 */ /* 0x000fc4000fffe1ff */
[----:B------:R-:W-:Y:S02]  /*1590*/  UIADD3 UR8, UPT, UPT, -UR4, URZ, URZ ;  /* 0x000000ff04087290 */ /* 0x000fe4000fffe1ff */
[----:B------:R-:W-:Y:S02]  /*15a0*/  @!UP0 USHF.R.U32.HI UR9, URZ, UR9, UR19 ;  /* 0x00000009ff098299 */ /* 0x000fe40008011613 */
[----:B------:R-:W-:Y:S02]  /*15b0*/  UIMAD UR8, UR17, UR8, UR29 ;  /* 0x00000008110872a4 */ /* 0x000fe4000f8e021d */
[----:B------:R-:W-:Y:S02]  /*15c0*/  @!UP0 USEL UR9, UR25, UR9, !UP2 ;  /* 0x0000000919098287 */ /* 0x000fe4000d000000 */
[----:B------:R-:W-:Y:S02]  /*15d0*/  UIADD3 UR7, UPT, UPT, -UR25, URZ, URZ ;  /* 0x000000ff19077290 */ /* 0x000fe4000fffe1ff */
[----:B------:R-:W-:-:S02]  /*15e0*/  @!UP0 UIMAD UR8, UR8, UR20, UR9 ;  /* 0x00000014080882a4 */ /* 0x000fc4000f8e0209 */
[----:B------:R-:W-:Y:S02]  /*15f0*/  @!UP0 UIADD3 UR4, UPT, UPT, UR4, -UR9, URZ ;  /* 0x8000000904048290 */ /* 0x000fe4000fffe0ff */
[----:B------:R-:W-:Y:S02]  /*1600*/  UIMAD UR5, UR6, UR5, UR51 ;  /* 0x00000005060572a4 */ /* 0x000fe4000f8e0233 */
[----:B------:R-:W-:Y:S02]  /*1610*/  @!UP0 UIMAD UR29, UR4, UR17, UR25 ;  /* 0x00000011041d82a4 */ /* 0x000fe4000f8e0219 */
[----:B------:R-:W-:Y:S01]  /*1620*/  UIMAD UR7, UR50, UR7, UR12 ;  /* 0x00000007320772a4 */ /* 0x000fe2000f8e020c */
[----:B------:R-:W-:Y:S01]  /*1630*/  @!UP0 UMOV UR25, UR8 ;  /* 0x0000000800198c82 */ /* 0x000fe20008000000 */
[----:B------:R-:W-:Y:S02]  /*1640*/  UIMAD UR51, UR29, UR6, UR5 ;  /* 0x000000061d3372a4 */ /* 0x000fe4000f8e0205 */
[----:B------:R-:W-:-:S12]  /*1650*/  UIMAD UR50, UR25, UR50, UR7 ;  /* 0x00000032193272a4 */ /* 0x000fd8000f8e0207 */
.L_x_19:
[----:B------:R-:W-:-:S09]  /*1660*/  UISETP.NE.AND UP0, UPT, UR16, 0x1, UPT ;  /* 0x000000011000788c */ /* 0x000fd2000bf05270 */
[----:B------:R-:W-:Y:S05]  /*1670*/  BRA.U UP0, `(.L_x_20) ;  /* 0x0000000100407547 */ /* 0x000fea000b800000 */
[----:B------:R-:W2:Y:S01]  /*1680*/  LDCU.128 UR4, c[0x0][0xb10] ;  /* 0x00016200ff0477ac */ /* 0x000ea20008000c00 */
[----:B------:R-:W3:Y:S01]  /*1690*/  LDCU UR9, c[0x0][0xb0c] ;  /* 0x00016180ff0977ac */ /* 0x000ee20008000800 */
[----:B------:R-:W4:Y:S01]  /*16a0*/  LDCU UR8, c[0x0][0xb20] ;  /* 0x00016400ff0877ac */ /* 0x000f220008000800 */
[----:B--2---:R-:W-:Y:S02]  /*16b0*/  UIMAD.WIDE.U32 UR18, UR50, UR4, URZ ;  /* 0x00000004321272a5 */ /* 0x004fe4000f8e00ff */
[----:B------:R-:W-:Y:S02]  /*16c0*/  UIMAD.WIDE.U32 UR16, UR51, UR7, URZ ;  /* 0x00000007331072a5 */ /* 0x000fe4000f8e00ff */
[----:B---3--:R-:W-:Y:S02]  /*16d0*/  UISETP.NE.AND UP1, UPT, UR9, 0x1, UPT ;  /* 0x000000010900788c */ /* 0x008fe4000bf25270 */
[----:B------:R-:W-:Y:S01]  /*16e0*/  UISETP.NE.AND UP0, UPT, UR6, 0x1, UPT ;  /* 0x000000010600788c */ /* 0x000fe2000bf05270 */
[----:B------:R-:W-:Y:S01]  /*16f0*/  UMOV UR7, UR19 ;  /* 0x0000001300077c82 */ /* 0x000fe20008000000 */
[----:B----4-:R-:W-:-:S02]  /*1700*/  USHF.R.U32.HI UR8, URZ, UR8, UR17 ;  /* 0x00000008ff087299 */ /* 0x010fc40008011611 */
[----:B------:R-:W-:Y:S02]  /*1710*/  USHF.R.U32.HI UR5, URZ, UR5, UR7 ;  /* 0x00000005ff057299 */ /* 0x000fe40008011607 */
[----:B------:R-:W-:Y:S02]  /*1720*/  USEL UR8, UR51, UR8, !UP0 ;  /* 0x0000000833087287 */ /* 0x000fe4000c000000 */
[----:B------:R-:W-:-:S04]  /*1730*/  USEL UR5, UR50, UR5, !UP1 ;  /* 0x0000000532057287 */ /* 0x000fc8000c800000 */
[----:B------:R-:W-:Y:S02]  /*1740*/  UIADD3 UR4, UPT, UPT, -UR8, UR5, URZ ;  /* 0x0000000508047290 */ /* 0x000fe4000fffe1ff */
[----:B------:R-:W-:Y:S02]  /*1750*/  UIADD3 UR5, UPT, UPT, UR8, -UR5, URZ ;  /* 0x8000000508057290 */ /* 0x000fe4000fffe0ff */
[----:B------:R-:W-:Y:S02]  /*1760*/  UIMAD UR51, UR4, UR6, UR51 ;  /* 0x00000006043372a4 */ /* 0x000fe4000f8e0233 */
[----:B------:R-:W-:-:S12]  /*1770*/  UIMAD UR50, UR5, UR9, UR50 ;  /* 0x00000009053272a4 */ /* 0x000fd8000f8e0232 */
.L_x_20:
[----:B------:R-:W-:Y:S05]  /*1780*/  BRA.U !UP6, `(.L_x_21) ;  /* 0x000000010e0c7547 */ /* 0x000fea000b800000 */
[----:B------:R-:W-:Y:S01]  /*1790*/  UCGABAR_WAIT ;  /* 0x0000000000007dc7 */ /* 0x000fe20008000000 */
[----:B------:R-:W-:Y:S01]  /*17a0*/  CCTL.IVALL ;  /* 0x00000000ff00798f */ /* 0x000fe20002000000 */
[----:B------:R-:W-:Y:S05]  /*17b0*/  BRA `(.L_x_22) ;  /* 0x0000000000047947 */ /* 0x000fea0003800000 */
.L_x_21:
[----:B------:R-:W-:Y:S06]  /*17c0*/  BAR.SYNC.DEFER_BLOCKING 0x0 ;  /* 0x0000000000007b1d */ /* 0x000fec0000010000 */
.L_x_22:
[----:B------:R-:W-:Y:S05]  /*17d0*/  BRA.U UP3, `(.L_x_23) ;  /* 0x0000001503887547 */ /* 0x000fea000b800000 */
[----:B------:R-:W2:Y:S01]  /*17e0*/  LDCU UR4, c[0x0][0x38c] ;  /* 0x00007180ff0477ac */ /* 0x000ea20008000800 */
[----:B------:R-:W-:Y:S01]  /*17f0*/  PLOP3.LUT P1, PT, PT, PT, UP4, 0x80, 0x8 ;  /* 0x000000000008781c */ /* 0x000fe20003f2f048 */
[----:B------:R-:W-:Y:S01]  /*1800*/  IMAD.MOV.U32 R12, RZ, RZ, 0x1 ;  /* 0x00000001ff0c7424 */ /* 0x000fe200078e00ff */
[----:B------:R-:W-:Y:S01]  /*1810*/  ISETP.NE.AND P2, PT, R0, RZ, P3 ;  /* 0x000000ff0000720c */ /* 0x000fe20001f45270 */
[----:B------:R-:W-:Y:S01]  /*1820*/  USHF.L.U32 UR30, UR12, 0x7, URZ ;  /* 0x000000070c1e7899 */ /* 0x000fe200080006ff */
[----:B------:R-:W-:Y:S01]  /*1830*/  PLOP3.LUT P1, PT, P1, PT, PT, 0x8, 0x80 ;  /* 0x000000000080781c */ /* 0x000fe20000f2e170 */
[----:B------:R-:W-:Y:S01]  /*1840*/  UMOV UR5, 0x400 ;  /* 0x0000040000057882 */ /* 0x000fe20000000000 */
[----:B------:R-:W-:Y:S01]  /*1850*/  UISETP.NE.AND UP1, UPT, UR15, URZ, UPT ;  /* 0x000000ff0f00728c */ /* 0x000fe2000bf25270 */
[----:B------:R-:W-:Y:S01]  /*1860*/  CS2R R10, SRZ ;  /* 0x00000000000a7805 */ /* 0x000fe2000001ff00 */
[----:B------:R-:W-:Y:S01]  /*1870*/  USHF.L.U32 UR18, UR12, 0x5, URZ ;  /* 0x000000050c127899 */ /* 0x000fe200080006ff */
[----:B------:R-:W-:Y:S01]  /*1880*/  IMAD.MOV.U32 R9, RZ, RZ, RZ ;  /* 0x000000ffff097224 */ /* 0x000fe200078e00ff */
[----:B------:R-:W-:Y:S01]  /*1890*/  ULEA UR15, UR54, UR5, 0x18 ;  /* 0x00000005360f7291 */ /* 0x000fe2000f8ec0ff */
[----:B------:R-:W-:Y:S01]  /*18a0*/  IMAD.MOV.U32 R8, RZ, RZ, 0x1 ;  /* 0x00000001ff087424 */ /* 0x000fe200078e00ff */
[----:B------:R-:W-:Y:S01]  /*18b0*/  ULOP3.LUT UR30, UR30, 0x80, URZ, 0xc0, !UPT ;  /* 0x000000801e1e7892 */ /* 0x000fe2000f8ec0ff */
[----:B------:R-:W3:Y:S01]  /*18c0*/  LDCU UR17, c[0x0][0x370] ;  /* 0x00006e00ff1177ac */ /* 0x000ee20008000800 */
[----:B--2---:R-:W-:-:S02]  /*18d0*/  UIADD3 UR21, UPT, UPT, UR4, 0x7f, URZ ;  /* 0x0000007f04157890 */ /* 0x004fc4000fffe0ff */
[----:B------:R-:W-:Y:S02]  /*18e0*/  UIADD3 UR19, UPT, UPT, UR4, 0xfe, URZ ;  /* 0x000000fe04137890 */ /* 0x000fe4000fffe0ff */
[----:B------:R-:W-:Y:S02]  /*18f0*/  USHF.R.S32.HI UR6, URZ, 0x1f, UR21 ;  /* 0x0000001fff067899 */ /* 0x000fe40008011415 */
[----:B------:R-:W-:Y:S02]  /*1900*/  UIADD3 UR4, UPT, UPT, UR4, -0x1, URZ ;  /* 0xffffffff04047890 */ /* 0x000fe4000fffe0ff */
[----:B------:R-:W-:Y:S02]  /*1910*/  ULEA.HI UR21, UR6, UR21, URZ, 0x7 ;  /* 0x0000001506157291 */ /* 0x000fe4000f8f38ff */
[----:B------:R-:W-:Y:S02]  /*1920*/  UISETP.GE.U32.AND UP2, UPT, UR4, -0xff, UPT ;  /* 0xffffff010400788c */ /* 0x000fe4000bf46070 */
[----:B------:R-:W-:Y:S01]  /*1930*/  USHF.R.S32.HI UR21, URZ, 0x7, UR21 ;  /* 0x00000007ff157899 */ /* 0x000fe20008011415 */
[----:B------:R-:W2:Y:S03]  /*1940*/  LDCU.64 UR22, c[0x0][0x348] ;  /* 0x00006900ff1677ac */ /* 0x000ea60008000a00 */
[----:B------:R-:W-:Y:S01]  /*1950*/  UISETP.LT.U32.AND UP0, UPT, UR21, 0xa, UPT ;  /* 0x0000000a1500788c */ /* 0x000fe2000bf01070 */
[----:B------:R-:W4:Y:S03]  /*1960*/  LDCU UR16, c[0x0][0x374] ;  /* 0x00006e80ff1077ac */ /* 0x000f260008000800 */
[----:B------:R-:W-:-:S02]  /*1970*/  USEL UR20, UR21, 0xa, UP0 ;  /* 0x0000000a15147887 */ /* 0x000fc40008000000 */
[----:B------:R-:W-:Y:S02]  /*1980*/  ULOP3.LUT UR18, UR18, 0x20, URZ, 0xc0, !UPT ;  /* 0x0000002012127892 */ /* 0x000fe4000f8ec0ff */
[----:B------:R-:W-:Y:S02]  /*1990*/  UIADD3 UR25, UPT, UPT, UR20, -0x1, URZ ;  /* 0xffffffff14197890 */ /* 0x000fe4000fffe0ff */
[----:B------:R-:W-:Y:S02]  /*19a0*/  @UP2 UIADD3 UR25, UPT, UPT, UR20, URZ, URZ ;  /* 0x000000ff14192290 */ /* 0x000fe4000fffe0ff */
[----:B------:R-:W-:Y:S02]  /*19b0*/  USEL UR26, UR26, 0x2, UP1 ;  /* 0x000000021a1a7887 */ /* 0x000fe40008800000 */
[----:B------:R-:W-:Y:S02]  /*19c0*/  UIADD3 UR24, UPT, UPT, UR25, 0x1, URZ ;  /* 0x0000000119187890 */ /* 0x000fe4000fffe0ff */
[----:B------:R-:W-:-:S02]  /*19d0*/  UIADD3 UR38, UPT, UPT, UR15, 0x4400, UR14 ;  /* 0x000044000f267890 */ /* 0x000fc4000fffe00e */
[----:B------:R-:W-:Y:S02]  /*19e0*/  ULEA.HI UR30, UR14, UR30, URZ, 0x19 ;  /* 0x0000001e0e1e7291 */ /* 0x000fe4000f8fc8ff */
[----:B------:R-:W-:Y:S02]  /*19f0*/  UIADD3 UR31, UPT, UPT, UR21, -UR20, URZ ;  /* 0x80000014151f7290 */ /* 0x000fe4000fffe0ff */
[----:B------:R-:W-:Y:S01]  /*1a00*/  UIADD3 UR25, UPT, UPT, -UR25, URZ, URZ ;  /* 0x000000ff19197290 */ /* 0x000fe2000fffe1ff */
[----:B--234-:R-:W-:-:S11]  /*1a10*/  UMOV UR29, URZ ;  /* 0x000000ff001d7c82 */ /* 0x01cfd60008000000 */
.L_x_43:
[----:B------:R-:W-:-:S09]  /*1a20*/  UISETP.NE.AND UP0, UPT, UR54, URZ, UPT ;  /* 0x000000ff3600728c */ /* 0x000fd2000bf05270 */
[----:B------:R-:W-:Y:S05]  /*1a30*/  BRA.U UP0, `(.L_x_24) ;  /* 0x0000000100287547 */ /* 0x000fea000b800000 */
[----:B------:R-:W-:Y:S02]  /*1a40*/  LEA R0, R9, UR15, 0x3 ;  /* 0x0000000f09007c11 */ /* 0x000fe4000f8e18ff */
[----:B------:R-:W-:-:S04]  /*1a50*/  SHF.L.U32 R2, R8, 0x1f, RZ ;  /* 0x0000001f08027819 */ /* 0x000fc800000006ff */
[----:B------:R-:W2:Y:S02]  /*1a60*/  SYNCS.PHASECHK.TRANS64.TRYWAIT P0, [R0+URZ+0x130], R2 ;  /* 0x00013002000075a7 */ /* 0x000ea400080011ff */
[----:B--2---:R-:W-:Y:S05]  /*1a70*/  @!P0 BRA `(.L_x_25) ;  /* 0x0000005c005c8947 */ /* 0x004fea0003800000 */
.L_x_120:
[----:B------:R-:W-:Y:S01]  /*1a80*/  VIADD R9, R9, 0x1 ;  /* 0x0000000109097836 */ /* 0x000fe20000000000 */
[----:B------:R2:W-:Y:S04]  /*1a90*/  SYNCS.ARRIVE.TRANS64.A1T0 RZ, [R0+URZ+0x120], RZ ;  /* 0x000120ff00ff79a7 */ /* 0x0005e800081000ff */
[----:B------:R-:W-:-:S04]  /*1aa0*/  ISETP.NE.AND P0, PT, R9, 0x2, PT ;  /* 0x000000020900780c */ /* 0x000fc80003f05270 */
[----:B------:R-:W-:Y:S02]  /*1ab0*/  SEL R9, R9, RZ, P0 ;  /* 0x000000ff09097207 */ /* 0x000fe40000000000 */
[----:B--2---:R-:W-:-:S04]  /*1ac0*/  SEL R0, RZ, 0x1, P0 ;  /* 0x00000001ff007807 */ /* 0x004fc80000000000 */
[----:B------:R-:W-:-:S07]  /*1ad0*/  LOP3.LUT R8, R8, R0, RZ, 0x3c, !PT ;  /* 0x0000000008087212 */ /* 0x000fce00078e3cff */
.L_x_24:
[----:B------:R-:W-:Y:S01]  /*1ae0*/  UISETP.GE.U32.AND UP0, UPT, UR19, 0xff, UPT ;  /* 0x000000ff1300788c */ /* 0x000fe2000bf06070 */
[----:B------:R-:W-:Y:S01]  /*1af0*/  SHF.L.U32 R0, R12, 0x1f, RZ ;  /* 0x0000001f0c007819 */ /* 0x000fe200000006ff */
[----:B------:R-:W-:Y:S02]  /*1b00*/  ULEA.HI UR35, UR50, UR50, URZ, 0x1 ;  /* 0x0000003232237291 */ /* 0x000fe4000f8f08ff */
[----:B------:R-:W-:Y:S02]  /*1b10*/  ULEA UR4, UR29, UR15, 0x3 ;  /* 0x0000000f1d047291 */ /* 0x000fe4000f8e18ff */
[----:B------:R-:W-:Y:S02]  /*1b20*/  USHF.L.U32 UR35, UR35, 0x7, URZ ;  /* 0x0000000723237899 */ /* 0x000fe400080006ff */
[----:B------:R-:W-:Y:S02]  /*1b30*/  ULEA UR11, UR51, UR18, 0x6 ;  /* 0x00000012330b7291 */ /* 0x000fe4000f8e30ff */
[----:B------:R-:W-:-:S03]  /*1b40*/  ULOP3.LUT UR35, UR35, 0xffffff00, URZ, 0xc0, !UPT ;  /* 0xffffff0023237892 */ /* 0x000fc6000f8ec0ff */
[----:B------:R2:W3:Y:S01]  /*1b50*/  SYNCS.PHASECHK.TRANS64.TRYWAIT P0, [UR4+0x50], R0 ;  /* 0x00005000ff0075a7 */ /* 0x0004e20008001104 */
[----:B------:R-:W-:Y:S01]  /*1b60*/  UIADD3 UR35, UPT, UPT, UR30, UR35, URZ ;  /* 0x000000231e237290 */ /* 0x000fe2000fffe0ff */
[----:B------:R-:W-:Y:S01]  /*1b70*/  UMOV UR4, URZ ;  /* 0x000000ff00047c82 */ /* 0x000fe20008000000 */
[----:B------:R-:W-:Y:S10]  /*1b80*/  BRA.U !UP0, `(.L_x_26) ;  /* 0x0000000108c47547 */ /* 0x000ff4000b800000 */
[----:B------:R-:W-:Y:S01]  /*1b90*/  UMOV UR5, UR25 ;  /* 0x0000001900057c82 */ /* 0x000fe20008000000 */
[----:B------:R-:W-:Y:S01]  /*1ba0*/  UMOV UR7, UR29 ;  /* 0x0000001d00077c82 */ /* 0x000fe20008000000 */
[----:B------:R-:W-:-:S05]  /*1bb0*/  UMOV UR34, URZ ;  /* 0x000000ff00227c82 */ /* 0x000fca0008000000 */
.L_x_32:
[----:B------:R-:W-:Y:S01]  /*1bc0*/  ULEA UR33, UR7, UR15, 0x3 ;  /* 0x0000000f07217291 */ /* 0x000fe2000f8e18ff */
[----:B---3--:R-:W-:Y:S01]  /*1bd0*/  @P3 MOV R2, 0xa000 ;  /* 0x0000a00000023802 */ /* 0x008fe20000000f00 */
[----:B-1-34-:R-:W-:Y:S10]  /*1be0*/  @P0 BRA `(.L_x_27) ;  /* 0x00000000000c0947 */ /* 0x01aff40003800000 */
[----:B------:R-:W-:-:S04]  /*1bf0*/  SHF.L.U32 R3, R12, 0x1f, RZ ;  /* 0x0000001f0c037819 */ /* 0x000fc800000006ff */
[----:B------:R-:W3:Y:S02]  /*1c00*/  SYNCS.PHASECHK.TRANS64.TRYWAIT P0, [UR33+0x50], R3 ;  /* 0x00005003ff0075a7 */ /* 0x000ee40008001121 */
[----:B---3--:R-:W-:Y:S05]  /*1c10*/  @!P0 BRA `(.L_x_28) ;  /* 0x0000005c00088947 */ /* 0x008fea0003800000 */
.L_x_27:
[----:B------:R3:W-:Y:S01]  /*1c20*/  @P3 SYNCS.ARRIVE.TRANS64 RZ, [UR33], R2 ;  /* 0x00000002ffff39a7 */ /* 0x0007e20008000021 */
[----:B------:R-:W-:Y:S02]  /*1c30*/  ULOP3.LUT UR4, UR26, 0x2, URZ, 0xfc, !UPT ;  /* 0x000000021a047892 */ /* 0x000fe4000f8efcff */
[----:B------:R-:W-:Y:S02]  /*1c40*/  UIADD3 UR5, UPT, UPT, UR5, 0x1, URZ ;  /* 0x0000000105057890 */ /* 0x000fe4000fffe0ff */
[----:B------:R-:W-:Y:S02]  /*1c50*/  UISETP.NE.AND UP0, UPT, UR4, 0x2, UPT ;  /* 0x000000020400788c */ /* 0x000fe4000bf05270 */
[----:B------:R-:W-:-:S07]  /*1c60*/  UISETP.NE.AND UP2, UPT, UR5, 0x1, UPT ;  /* 0x000000010500788c */ /* 0x000fce000bf45270 */
[----:B------:R-:W-:Y:S05]  /*1c70*/  BRA.U UP0, `(.L_x_29) ;  /* 0x0000000100047547 */ /* 0x000fea000b800000 */
[----:B-1----:R-:W-:Y:S05]  /*1c80*/  BPT.TRAP 0x1 ;  /* 0x000000040000795c */ /* 0x002fea0000300000 */
.L_x_29:
[----:B------:R-:W-:Y:S04]  /*1c90*/  BSSY.RECONVERGENT B0, `(.L_x_30) ;  /* 0x0000003000007945 */ /* 0x000fe80003800200 */
[----:B------:R-:W-:Y:S05]  /*1ca0*/  @!P2 BRA `(.L_x_31) ;  /* 0x000000000004a947 */ /* 0x000fea0003800000 */
[----:B-1----:R-:W-:Y:S05]  /*1cb0*/  BPT.TRAP 0x1 ;  /* 0x000000040000795c */ /* 0x002fea0000300000 */
.L_x_31:
[----:B-1----:R-:W-:Y:S05]  /*1cc0*/  BSYNC.RECONVERGENT B0 ;  /* 0x0000000000007941 */ /* 0x002fea0003800200 */
.L_x_30:
[----:B------:R-:W-:Y:S02]  /*1cd0*/  UIADD3 UR29, UPT, UPT, UR7, 0x1, URZ ;  /* 0x00000001071d7890 */ /* 0x000fe4000fffe0ff */
[----:B------:R-:W-:Y:S02]  /*1ce0*/  ULEA UR32, UR7, UR14, 0xe ;  /* 0x0000000e07207291 */ /* 0x000fe4000f8e70ff */
[----:B------:R-:W-:Y:S02]  /*1cf0*/  UISETP.NE.AND UP0, UPT, UR29, 0xa, UPT ;  /* 0x0000000a1d00788c */ /* 0x000fe4000bf05270 */
[----:B------:R-:W-:Y:S02]  /*1d00*/  UIADD3 UR44, UP1, UPT, UR22, 0x80, URZ ;  /* 0x00000080162c7890 */ /* 0x000fe4000ff3e0ff */
[----:B------:R-:W-:Y:S02]  /*1d10*/  USEL UR6, URZ, 0x1, UP0 ;  /* 0x00000001ff067887 */ /* 0x000fe40008000000 */
[----:B------:R-:W-:-:S02]  /*1d20*/  USEL UR29, UR29, URZ, UP0 ;  /* 0x000000ff1d1d7287 */ /* 0x000fc40008000000 */
[----:B------:R-:W-:Y:S02]  /*1d30*/  ULEA UR8, UR7, UR15, 0xc ;  /* 0x0000000f07087291 */ /* 0x000fe4000f8e60ff */
[----:B------:R-:W-:Y:S01]  /*1d40*/  UIADD3 UR42, UP0, UPT, UR22, 0x180, URZ ;  /* 0x00000180162a7890 */ /* 0x000fe2000ff1e0ff */
[----:B------:R-:W-:Y:S01]  /*1d50*/  LOP3.LUT R12, R12, UR6, RZ, 0x3c, !PT ;  /* 0x000000060c0c7c12 */ /* 0x000fe2000f8e3cff */
[----:B------:R-:W-:Y:S02]  /*1d60*/  ULEA UR4, UR29, UR15, 0x3 ;  /* 0x0000000f1d047291 */ /* 0x000fe4000f8e18ff */
[----:B------:R-:W-:Y:S01]  /*1d70*/  ULOP3.LUT UR33, UR33, 0xfefffff8, URZ, 0xc0, !UPT ;  /* 0xfefffff821217892 */ /* 0x000fe2000f8ec0ff */
[----:B--2---:R-:W-:Y:S01]  /*1d80*/  SHF.L.U32 R0, R12, 0x1f, RZ ;  /* 0x0000001f0c007819 */ /* 0x004fe200000006ff */
[----:B------:R-:W-:Y:S02]  /*1d90*/  UIADD3.X UR45, UPT, UPT, URZ, UR23, URZ, UP1, !UPT ;  /* 0x00000017ff2d7290 */ /* 0x000fe40008ffe4ff */
[----:B------:R-:W-:-:S02]  /*1da0*/  UIADD3 UR32, UPT, UPT, UR15, 0x4400, UR32 ;  /* 0x000044000f207890 */ /* 0x000fc4000fffe020 */
[----:B------:R-:W-:Y:S01]  /*1db0*/  UPRMT UR6, URZ, 0x5410, UR13 ;  /* 0x00005410ff067896 */ /* 0x000fe2000800000d */
[----:B------:R4:W1:Y:S01]  /*1dc0*/  SYNCS.PHASECHK.TRANS64.TRYWAIT P0, [UR4+0x50], R0 ;  /* 0x00005000ff0075a7 */ /* 0x0008620008001104 */
[----:B------:R-:W-:Y:S02]  /*1dd0*/  UIADD3 UR8, UPT, UPT, UR8, 0x2c400, URZ ;  /* 0x0002c40008087890 */ /* 0x000fe4000fffe0ff */
[----:B------:R-:W-:Y:S01]  /*1de0*/  UIADD3.X UR43, UPT, UPT, URZ, UR23, URZ, UP0, !UPT ;  /* 0x00000017ff2b7290 */ /* 0x000fe200087fe4ff */
[----:B------:R-:W-:Y:S01]  /*1df0*/  UMOV UR40, 0x0 ;  /* 0x0000000000287882 */ /* 0x000fe20000000000 */
[----:B------:R-:W-:Y:S01]  /*1e00*/  UMOV UR41, 0x10000000 ;  /* 0x1000000000297882 */ /* 0x000fe20000000000 */
[----:B------:R-:W-:Y:S01]  /*1e10*/  UMOV UR10, UR34 ;  /* 0x00000022000a7c82 */ /* 0x000fe20008000000 */
[----:B------:R-:W-:Y:S01]  /*1e20*/  UMOV UR12, UR36 ;  /* 0x00000024000c7c82 */ /* 0x000fe20008000000 */
[----:B------:R-:W-:Y:S01]  /*1e30*/  UMOV UR9, UR33 ;  /* 0x0000002100097c82 */ /* 0x000fe20008000000 */
[----:B------:R2:W-:Y:S01]  /*1e40*/  UTMALDG.3D.MULTICAST.2CTA [UR32], [UR44], UR6, desc[UR40] ;  /* 0x000028202c0073b4 */ /* 0x0005e20008211806 */
[----:B------:R-:W-:Y:S01]  /*1e50*/  UMOV UR4, UR24 ;  /* 0x0000001800047c82 */ /* 0x000fe20008000000 */
[----:B------:R-:W-:Y:S01]  /*1e60*/  UMOV UR7, UR29 ;  /* 0x0000001d00077c82 */ /* 0x000fe20008000000 */
[----:B------:R4:W-:Y:S01]  /*1e70*/  UTMALDG.3D.2CTA [UR8], [UR42], desc[UR40] ;  /* 0x000028082a0075b4 */ /* 0x0009e20008211000 */
[----:B--2---:R-:W-:Y:S01]  /*1e80*/  UIADD3 UR34, UPT, UPT, UR34, 0x80, URZ ;  /* 0x0000008022227890 */ /* 0x004fe2000fffe0ff */
[----:B------:R-:W-:Y:S11]  /*1e90*/  BRA.U UP2, `(.L_x_32) ;  /* 0xfffffffd02487547 */ /* 0x000ff6000b83ffff */
.L_x_26:
[----:B------:R-:W-:Y:S01]  /*1ea0*/  ULEA UR5, UR29, UR15, 0x3 ;  /* 0x0000000f1d057291 */ /* 0x000fe2000f8e18ff */
[----:B--2-4-:R-:W-:Y:S01]  /*1eb0*/  SHF.L.U32 R0, R12, 0x1f, RZ ;  /* 0x0000001f0c007819 */ /* 0x014fe200000006ff */
[----:B------:R-:W-:Y:S01]  /*1ec0*/  @!P1 SYNCS.ARRIVE.TRANS64.A1T0 RZ, [UR15+0xb8], RZ ;  /* 0x0000b8ffffff99a7 */ /* 0x000fe2000810000f */
[----:B------:R-:W-:-:S06]  /*1ed0*/  UISETP.GT.AND UP0, UPT, UR21, UR20, UPT ;  /* 0x000000141500728c */ /* 0x000fcc000bf04270 */
[----:B-1-3--:R1:W2:Y:S03]  /*1ee0*/  SYNCS.PHASECHK.TRANS64.TRYWAIT P0, [UR5+0x50], R0 ;  /* 0x00005000ff0075a7 */ /* 0x00a2a60008001105 */
[----:B------:R-:W-:Y:S05]  /*1ef0*/  BRA.U !UP0, `(.L_x_33) ;  /* 0x0000000108b87547 */ /* 0x000fea000b800000 */
[----:B------:R-:W-:Y:S01]  /*1f00*/  UIADD3 UR5, UPT, UPT, UR31, UR4, URZ ;  /* 0x000000041f057290 */ /* 0x000fe2000fffe0ff */
[----:B------:R-:W-:-:S11]  /*1f10*/  UMOV UR7, UR29 ;  /* 0x0000001d00077c82 */ /* 0x000fd60008000000 */
.L_x_39:
[----:B------:R-:W-:Y:S01]  /*1f20*/  ULEA UR33, UR7, UR15, 0x3 ;  /* 0x0000000f07217291 */ /* 0x000fe2000f8e18ff */
[----:B--2---:R-:W-:Y:S01]  /*1f30*/  @P3 MOV R2, 0xa000 ;  /* 0x0000a00000023802 */ /* 0x004fe20000000f00 */
[----:B--2-4-:R-:W-:Y:S10]  /*1f40*/  @P0 BRA `(.L_x_34) ;  /* 0x00000000000c0947 */ /* 0x014ff40003800000 */
[----:B------:R-:W-:-:S04]  /*1f50*/  SHF.L.U32 R3, R12, 0x1f, RZ ;  /* 0x0000001f0c037819 */ /* 0x000fc800000006ff */
[----:B------:R-:W2:Y:S02]  /*1f60*/  SYNCS.PHASECHK.TRANS64.TRYWAIT P0, [UR33+0x50], R3 ;  /* 0x00005003ff0075a7 */ /* 0x000ea40008001121 */
[----:B--2---:R-:W-:Y:S05]  /*1f70*/  @!P0 BRA `(.L_x_35) ;  /* 0x0000005800488947 */ /* 0x004fea0003800000 */
.L_x_34:
[----:B------:R2:W-:Y:S01]  /*1f80*/  @P3 SYNCS.ARRIVE.TRANS64 RZ, [UR33], R2 ;  /* 0x00000002ffff39a7 */ /* 0x0005e20008000021 */
[----:B------:R-:W-:-:S04]  /*1f90*/  ULOP3.LUT UR6, UR26, 0x2, URZ, 0xfc, !UPT ;  /* 0x000000021a067892 */ /* 0x000fc8000f8efcff */
[----:B------:R-:W-:-:S09]  /*1fa0*/  UISETP.NE.AND UP0, UPT, UR6, 0x2, UPT ;  /* 0x000000020600788c */ /* 0x000fd2000bf05270 */
[----:B------:R-:W-:Y:S05]  /*1fb0*/  BRA.U UP0, `(.L_x_36) ;  /* 0x0000000100047547 */ /* 0x000fea000b800000 */
[----:B------:R-:W-:Y:S05]  /*1fc0*/  BPT.TRAP 0x1 ;  /* 0x000000040000795c */ /* 0x000fea0000300000 */
.L_x_36:
[----:B------:R-:W-:Y:S04]  /*1fd0*/  BSSY.RECONVERGENT B0, `(.L_x_37) ;  /* 0x0000003000007945 */ /* 0x000fe80003800200 */
[----:B------:R-:W-:Y:S05]  /*1fe0*/  @!P2 BRA `(.L_x_38) ;  /* 0x000000000004a947 */ /* 0x000fea0003800000 */
[----:B------:R-:W-:Y:S05]  /*1ff0*/  BPT.TRAP 0x1 ;  /* 0x000000040000795c */ /* 0x000fea0000300000 */
.L_x_38:
[----:B------:R-:W-:Y:S05]  /*2000*/  BSYNC.RECONVERGENT B0 ;  /* 0x0000000000007941 */ /* 0x000fea0003800200 */
.L_x_37:
[----:B------:R-:W-:Y:S02]  /*2010*/  UIADD3 UR29, UPT, UPT, UR7, 0x1, URZ ;  /* 0x00000001071d7890 */ /* 0x000fe4000fffe0ff */
[----:B------:R-:W-:Y:S02]  /*2020*/  UIADD3 UR44, UP1, UPT, UR22, 0x80, URZ ;  /* 0x00000080162c7890 */ /* 0x000fe4000ff3e0ff */
[----:B------:R-:W-:Y:S02]  /*2030*/  UISETP.NE.AND UP0, UPT, UR29, 0xa, UPT ;  /* 0x0000000a1d00788c */ /* 0x000fe4000bf05270 */
[----:B------:R-:W-:Y:S02]  /*2040*/  USHF.L.U32 UR34, UR4, 0x7, URZ ;  /* 0x0000000704227899 */ /* 0x000fe400080006ff */
[----:B------:R-:W-:Y:S02]  /*2050*/  USEL UR8, URZ, 0x1, UP0 ;  /* 0x00000001ff087887 */ /* 0x000fe40008000000 */
[----:B------:R-:W-:-:S02]  /*2060*/  USEL UR29, UR29, URZ, UP0 ;  /* 0x000000ff1d1d7287 */ /* 0x000fc40008000000 */
[----:B------:R-:W-:Y:S02]  /*2070*/  UIADD3 UR42, UP0, UPT, UR22, 0x180, URZ ;  /* 0x00000180162a7890 */ /* 0x000fe4000ff1e0ff */
[----:B------:R-:W-:Y:S01]  /*2080*/  ULEA UR6, UR29, UR15, 0x3 ;  /* 0x0000000f1d067291 */ /* 0x000fe2000f8e18ff */
[----:B------:R-:W-:Y:S01]  /*2090*/  LOP3.LUT R12, R12, UR8, RZ, 0x3c, !PT ;  /* 0x000000080c0c7c12 */ /* 0x000fe2000f8e3cff */
[----:B------:R-:W-:Y:S02]  /*20a0*/  ULEA UR8, UR7, UR15, 0xc ;  /* 0x0000000f07087291 */ /* 0x000fe4000f8e60ff */
[----:B------:R-:W-:Y:S01]  /*20b0*/  ULOP3.LUT UR33, UR33, 0xfefffff8, URZ, 0xc0, !UPT ;  /* 0xfefffff821217892 */ /* 0x000fe2000f8ec0ff */
[----:B-1----:R-:W-:Y:S01]  /*20c0*/  SHF.L.U32 R0, R12, 0x1f, RZ ;  /* 0x0000001f0c007819 */ /* 0x002fe200000006ff */
[----:B------:R-:W-:Y:S02]  /*20d0*/  ULEA UR32, UR7, UR38, 0xe ;  /* 0x0000002607207291 */ /* 0x000fe4000f8e70ff */
[----:B------:R-:W-:Y:S01]  /*20e0*/  UIADD3.X UR45, UPT, UPT, URZ, UR23, URZ, UP1, !UPT ;  /* 0x00000017ff2d7290 */ /* 0x000fe20008ffe4ff */
[----:B------:R3:W4:Y:S01]  /*20f0*/  SYNCS.PHASECHK.TRANS64.TRYWAIT P0, [UR6+0x50], R0 ;  /* 0x00005000ff0075a7 */ /* 0x0007220008001106 */
[----:B------:R-:W-:-:S02]  /*2100*/  UPRMT UR6, URZ, 0x5410, UR13 ;  /* 0x00005410ff067896 */ /* 0x000fc4000800000d */
        /* <DEDUP_REMOVED lines=8> */
[----:B------:R-:W-:Y:S01]  /*2190*/  UIADD3 UR4, UPT, UPT, UR4, 0x1, URZ ;  /* 0x0000000104047890 */ /* 0x000fe2000fffe0ff */
[----:B------:R-:W-:-:S03]  /*21a0*/  UMOV UR7, UR29 ;  /* 0x0000001d00077c82 */ /* 0x000fc60008000000 */
[----:B------:R-:W-:Y:S01]  /*21b0*/  UISETP.NE.AND UP0, UPT, UR4, UR5, UPT ;  /* 0x000000050400728c */ /* 0x000fe2000bf05270 */
[----:B------:R3:W-:Y:S08]  /*21c0*/  UTMALDG.3D.2CTA [UR8], [UR42], desc[UR40] ;  /* 0x000028082a0075b4 */ /* 0x0007f00008211000 */
[----:B---3--:R-:W-:Y:S05]  /*21d0*/  BRA.U UP0, `(.L_x_39) ;  /* 0xfffffffd00507547 */ /* 0x008fea000b83ffff */
.L_x_33:
[C---:B------:R-:W-:Y:S01]  /*21e0*/  LEA R3, R11.reuse, UR15, 0x3 ;  /* 0x0000000f0b037c11 */ /* 0x040fe2000f8e18ff */
[----:B------:R-:W-:Y:S01]  /*21f0*/  NOP ;  /* 0x0000000000007918 */ /* 0x000fe20000000000 */
[----:B-1----:R-:W-:Y:S02]  /*2200*/  SHF.L.U32 R0, R10, 0x1f, RZ ;  /* 0x0000001f0a007819 */ /* 0x002fe400000006ff */
[----:B------:R-:W-:Y:S02]  /*2210*/  LEA R4, R11, UR15, 0x4 ;  /* 0x0000000f0b047c11 */ /* 0x000fe4000f8e20ff */
[----:B--2-4-:R-:W1:Y:S02]  /*2220*/  SYNCS.PHASECHK.TRANS64.TRYWAIT P0, [R3+URZ+0xc0], R0 ;  /* 0x0000c000030075a7 */ /* 0x014e6400080011ff */
[----:B-1----:R-:W-:Y:S05]  /*2230*/  @!P0 BRA `(.L_x_40) ;  /* 0x0000005400b08947 */ /* 0x002fea0003800000 */
.L_x_123:
[----:B------:R-:W2:Y:S01]  /*2240*/  LDS.128 R4, [R4+0x150] ;  /* 0x0001500004047984 */ /* 0x000ea20000000c00 */
[----:B------:R-:W-:Y:S01]  /*2250*/  UISETP.GE.AND UP0, UPT, UR37, 0x1, UPT ;  /* 0x000000012500788c */ /* 0x000fe2000bf06270 */
[----:B------:R-:W-:Y:S01]  /*2260*/  @!PT LDS RZ, [RZ] ;  /* 0x00000000fffff984 */ /* 0x000fe20000000800 */
[----:B------:R-:W-:Y:S01]  /*2270*/  @!PT LDS RZ, [RZ] ;  /* 0x00000000fffff984 */ /* 0x000fe20000000800 */
[----:B------:R-:W-:Y:S01]  /*2280*/  @!PT LDS RZ, [RZ] ;  /* 0x00000000fffff984 */ /* 0x000fe20000000800 */
[----:B------:R-:W-:Y:S01]  /*2290*/  @!PT LDS RZ, [RZ] ;  /* 0x00000000fffff984 */ /* 0x000fe20000000800 */
[----:B------:R3:W-:Y:S06]  /*22a0*/  MEMBAR.ALL.CTA ;  /* 0x0000000000007992 */ /* 0x0007ec0000008000 */
[----:B---3--:R-:W3:Y:S01]  /*22b0*/  FENCE.VIEW.ASYNC.S ;  /* 0x00000000000073c6 */ /* 0x008ee20000000000 */
[----:B--2---:R-:W-:-:S13]  /*22c0*/  LOP3.LUT P0, RZ, R6, 0x1, RZ, 0xc0, !PT ;  /* 0x0000000106ff7812 */ /* 0x004fda000780c0ff */
[----:B---3--:R-:W-:Y:S01]  /*22d0*/  VOTEU.ANY UP1, P0 ;  /* 0x0000000000ff7886 */ /* 0x008fe20000020100 */
[----:B------:R-:W-:-:S13]  /*22e0*/  PLOP3.LUT P0, PT, PT, PT, UP1, 0x80, 0x8 ;  /* 0x000000000008781c */ /* 0x000fda0003f0f018 */
[----:B-1----:R-:W-:Y:S02]  /*22f0*/  @P0 LOP3.LUT R0, R5, 0xffff, RZ, 0xc0, !PT ;  /* 0x0000ffff05000812 */ /* 0x002fe400078ec0ff */
[----:B------:R-:W-:Y:S02]  /*2300*/  @P0 MOV R2, R4 ;  /* 0x0000000400020202 */ /* 0x000fe40000000f00 */
[----:B------:R-:W-:Y:S01]  /*2310*/  @P0 R2UR UR5, R0 ;  /* 0x00000000000502ca */ /* 0x000fe200000e0000 */
[----:B------:R-:W-:Y:S01]  /*2320*/  VIADD R0, R3, 0xd0 ;  /* 0x000000d003007836 */ /* 0x000fe20000000000 */
[----:B------:R-:W-:Y:S02]  /*2330*/  @P0 SHF.R.U32.HI R4, RZ, 0x10, R5 ;  /* 0x00000010ff040819 */ /* 0x000fe40000011605 */
[----:B------:R-:W-:Y:S02]  /*2340*/  @P0 R2UR UR6, R2 ;  /* 0x00000000020602ca */ /* 0x000fe400000e0000 */
[----:B------:R-:W-:-:S02]  /*2350*/  PRMT R0, RZ, 0x654, R0 ;  /* 0x00000654ff007816 */ /* 0x000fc40000000000 */
[----:B------:R-:W-:Y:S02]  /*2360*/  @P0 R2UR UR4, R4 ;  /* 0x00000000040402ca */ /* 0x000fe400000e0000 */
[----:B------:R1:W-:Y:S03]  /*2370*/  SYNCS.ARRIVE.TRANS64.RED.A1T0 RZ, [R0+URZ], RZ ;  /* 0x000000ff00ff79a7 */ /* 0x0003e600081004ff */
[----:B------:R-:W-:-:S04]  /*2380*/  @UP1 UMOV UR27, UR5 ;  /* 0x00000005001b1c82 */ /* 0x000fc80008000000 */
[----:B------:R-:W-:-:S04]  /*2390*/  @UP1 UMOV UR28, UR6 ;  /* 0x00000006001c1c82 */ /* 0x000fc80008000000 */
[----:B------:R-:W-:Y:S01]  /*23a0*/  @UP1 UMOV UR36, UR4 ;  /* 0x0000000400241c82 */ /* 0x000fe20008000000 */
[----:B------:R-:W-:Y:S05]  /*23b0*/  BRA.U !UP0, `(.L_x_41) ;  /* 0x0000000108b87547 */ /* 0x000fea000b800000 */
[----:B------:R-:W2:Y:S01]  /*23c0*/  LDCU.128 UR4, c[0x0][0xb10] ;  /* 0x00016200ff0477ac */ /* 0x000ea20008000c00 */
[----:B------:R-:W3:Y:S01]  /*23d0*/  LDCU UR10, c[0x0][0xb20] ;  /* 0x00016400ff0a77ac */ /* 0x000ee20008000800 */
[----:B------:R-:W4:Y:S01]  /*23e0*/  LDCU UR11, c[0x0][0xb0c] ;  /* 0x00016180ff0b77ac */ /* 0x000f220008000800 */
[----:B------:R-:W1:Y:S01]  /*23f0*/  LDCU.64 UR8, c[0x0][0xb28] ;  /* 0x00016500ff0877ac */ /* 0x000e620008000a00 */
[----:B------:R-:W-:Y:S02]  /*2400*/  UISETP.NE.AND UP3, UPT, UR37, 0x1, UPT ;  /* 0x000000012500788c */ /* 0x000fe4000bf65270 */
[----:B--2---:R-:W-:Y:S02]  /*2410*/  UIMAD.WIDE.U32 UR40, UR16, UR7, URZ ;  /* 0x00000007102872a5 */ /* 0x004fe4000f8e00ff */
[----:B------:R-:W-:Y:S02]  /*2420*/  UIMAD.WIDE.U32 UR32, UR27, UR7, URZ ;  /* 0x000000071b2072a5 */ /* 0x000fe4000f8e00ff */
[----:B------:R-:W-:-:S02]  /*2430*/  UIMAD.WIDE.U32 UR34, UR17, UR4, URZ ;  /* 0x00000004112272a5 */ /* 0x000fc4000f8e00ff */
[----:B------:R-:W-:Y:S01]  /*2440*/  UISETP.NE.AND UP0, UPT, UR6, 0x1, UPT ;  /* 0x000000010600788c */ /* 0x000fe2000bf05270 */
[----:B------:R-:W-:Y:S01]  /*2450*/  UMOV UR7, UR41 ;  /* 0x0000002900077c82 */ /* 0x000fe20008000000 */
[----:B----4-:R-:W-:Y:S02]  /*2460*/  UISETP.NE.AND UP2, UPT, UR11, 0x1, UPT ;  /* 0x000000010b00788c */ /* 0x010fe4000bf45270 */
[----:B---3--:R-:W-:Y:S02]  /*2470*/  USHF.R.U32.HI UR7, URZ, UR10, UR7 ;  /* 0x0000000aff077299 */ /* 0x008fe40008011607 */
[----:B------:R-:W-:Y:S02]  /*2480*/  USHF.R.U32.HI UR12, URZ, UR5, UR35 ;  /* 0x00000005ff0c7299 */ /* 0x000fe40008011623 */
[----:B------:R-:W-:Y:S02]  /*2490*/  USEL UR7, UR16, UR7, !UP0 ;  /* 0x0000000710077287 */ /* 0x000fe4000c000000 */
[----:B------:R-:W-:-:S02]  /*24a0*/  USEL UR12, UR17, UR12, !UP2 ;  /* 0x0000000c110c7287 */ /* 0x000fc4000d000000 */
[----:B-1----:R-:W-:Y:S02]  /*24b0*/  UIMAD.WIDE.U32 UR40, UR7, UR8, URZ ;  /* 0x00000008072872a5 */ /* 0x002fe4000f8e00ff */
        /* <DEDUP_REMOVED lines=30> */
.L_x_41:
[----:B------:R-:W2:Y:S02]  /*26a0*/  LDCU UR4, c[0x0][0xb30] ;  /* 0x00016600ff0477ac */ /* 0x000ea40008000800 */
[----:B--2---:R-:W-:-:S09]  /*26b0*/  UISETP.NE.AND UP0, UPT, UR4, 0x1, UPT ;  /* 0x000000010400788c */ /* 0x004fd2000bf05270 */
        /* <DEDUP_REMOVED lines=13> */
[----:B------:R-:W-:Y:S02]  /*2790*/  UIADD3 UR4, UPT, UPT, UR5, -UR8, URZ ;  /* 0x8000000805047290 */ /* 0x000fe4000fffe0ff */
[----:B------:R-:W-:Y:S02]  /*27a0*/  UIADD3 UR5, UPT, UPT, -UR5, UR8, URZ ;  /* 0x0000000805057290 */ /* 0x000fe4000fffe1ff */
[----:B------:R-:W-:Y:S02]  /*27b0*/  UIMAD UR27, UR4, UR6, UR27 ;  /* 0x00000006041b72a4 */ /* 0x000fe4000f8e021b */
[----:B------:R-:W-:-:S12]  /*27c0*/  UIMAD UR28, UR5, UR9, UR28 ;  /* 0x00000009051c72a4 */ /* 0x000fd8000f8e021c */
.L_x_42:
[----:B------:R-:W-:Y:S01]  /*27d0*/  VIADD R11, R11, 0x1 ;  /* 0x000000010b0b7836 */ /* 0x000fe20000000000 */
[----:B------:R-:W-:Y:S01]  /*27e0*/  PLOP3.LUT P1, PT, PT, PT, PT, 0x80, 0x8 ;  /* 0x000000000008781c */ /* 0x000fe20003f2f070 */
[----:B------:R-:W-:Y:S02]  /*27f0*/  UIADD3 UR50, UPT, UPT, UR28, UR49, URZ ;  /* 0x000000311c327290 */ /* 0x000fe4000fffe0ff */
[----:B------:R-:W-:Y:S01]  /*2800*/  UIADD3 UR51, UPT, UPT, UR27, UR48, URZ ;  /* 0x000000301b337290 */ /* 0x000fe2000fffe0ff */
[----:B------:R-:W-:-:S04]  /*2810*/  ISETP.NE.AND P0, PT, R11, 0x2, PT ;  /* 0x000000020b00780c */ /* 0x000fc80003f05270 */
[----:B-1----:R-:W-:Y:S02]  /*2820*/  SEL R0, RZ, 0x1, P0 ;  /* 0x00000001ff007807 */ /* 0x002fe40000000000 */
[----:B------:R-:W-:Y:S02]  /*2830*/  SEL R11, R11, RZ, P0 ;  /* 0x000000ff0b0b7207 */ /* 0x000fe40000000000 */
[----:B------:R-:W-:Y:S01]  /*2840*/  LOP3.LUT R10, R10, R0, RZ, 0x3c, !PT ;  /* 0x000000000a0a7212 */ /* 0x000fe200078e3cff */
[----:B------:R-:W-:Y:S06]  /*2850*/  BRA.U UP1, `(.L_x_43) ;  /* 0xfffffff101707547 */ /* 0x000fec000b83ffff */
[----:B------:R-:W-:Y:S01]  /*2860*/  UIADD3 UR15, UPT, UPT, UR15, 0x50, URZ ;  /* 0x000000500f0f7890 */ /* 0x000fe2000fffe0ff */
[----:B------:R-:W-:-:S03]  /*2870*/  SHF.L.U32 R2, R12, 0x1f, RZ ;  /* 0x0000001f0c027819 */ /* 0x000fc600000006ff */
[----:B------:R-:W-:-:S09]  /*2880*/  ULEA UR4, UR29, UR15, 0x3 ;  /* 0x0000000f1d047291 */ /* 0x000fd2000f8e18ff */
[----:B------:R-:W1:Y:S02]  /*2890*/  SYNCS.PHASECHK.TRANS64.TRYWAIT P0, [UR4], R2 ;  /* 0x00000002ff0075a7 */ /* 0x000e640008001104 */
[----:B-1----:R-:W-:Y:S05]  /*28a0*/  @!P0 BRA `(.L_x_44) ;  /* 0x0000005000288947 */ /* 0x002fea0003800000 */
.L_x_125:
[----:B------:R-:W-:-:S04]  /*28b0*/  UIADD3 UR5, UPT, UPT, UR29, 0x1, URZ ;  /* 0x000000011d057890 */ /* 0x000fc8000fffe0ff */
[----:B------:R-:W-:-:S04]  /*28c0*/  UISETP.NE.AND UP0, UPT, UR5, 0xa, UPT ;  /* 0x0000000a0500788c */ /* 0x000fc8000bf05270 */
[----:B------:R-:W-:Y:S02]  /*28d0*/  USEL UR6, URZ, 0x1, UP0 ;  /* 0x00000001ff067887 */ /* 0x000fe40008000000 */
[----:B------:R-:W-:-:S04]  /*28e0*/  USEL UR5, UR5, URZ, UP0 ;  /* 0x000000ff05057287 */ /* 0x000fc80008000000 */
[----:B------:R-:W-:Y:S01]  /*28f0*/  ULEA UR4, UR5, UR15, 0x3 ;  /* 0x0000000f05047291 */ /* 0x000fe2000f8e18ff */
[----:B-1----:R-:W-:-:S04]  /*2900*/  LOP3.LUT R2, R12, UR6, RZ, 0x3c, !PT ;  /* 0x000000060c027c12 */ /* 0x002fc8000f8e3cff */
[----:B------:R-:W-:-:S04]  /*2910*/  SHF.L.U32 R3, R2, 0x1f, RZ ;  /* 0x0000001f02037819 */ /* 0x000fc800000006ff */
[----:B------:R-:W1:Y:S02]  /*2920*/  SYNCS.PHASECHK.TRANS64.TRYWAIT P0, [UR4], R3 ;  /* 0x00000003ff0075a7 */ /* 0x000e640008001104 */
[----:B-1----:R-:W-:Y:S05]  /*2930*/  @!P0 BRA `(.L_x_45) ;  /* 0x00000050001c8947 */ /* 0x002fea0003800000 */
.L_x_127:
[----:B------:R-:W-:-:S04]  /*2940*/  UIADD3 UR5, UPT, UPT, UR5, 0x1, URZ ;  /* 0x0000000105057890 */ /* 0x000fc8000fffe0ff */
[----:B------:R-:W-:-:S04]  /*2950*/  UISETP.NE.AND UP0, UPT, UR5, 0xa, UPT ;  /* 0x0000000a0500788c */ /* 0x000fc8000bf05270 */
[----:B------:R-:W-:Y:S02]  /*2960*/  USEL UR6, URZ, 0x1, UP0 ;  /* 0x00000001ff067887 */ /* 0x000fe40008000000 */
[----:B------:R-:W-:-:S04]  /*2970*/  USEL UR5, UR5, URZ, UP0 ;  /* 0x000000ff05057287 */ /* 0x000fc80008000000 */
[----:B------:R-:W-:Y:S01]  /*2980*/  ULEA UR4, UR5, UR15, 0x3 ;  /* 0x0000000f05047291 */ /* 0x000fe2000f8e18ff */
[----:B------:R-:W-:-:S04]  /*2990*/  LOP3.LUT R2, R2, UR6, RZ, 0x3c, !PT ;  /* 0x0000000602027c12 */ /* 0x000fc8000f8e3cff */
[----:B-1----:R-:W-:-:S04]  /*29a0*/  SHF.L.U32 R3, R2, 0x1f, RZ ;  /* 0x0000001f02037819 */ /* 0x002fc800000006ff */
[----:B------:R-:W1:Y:S02]  /*29b0*/  SYNCS.PHASECHK.TRANS64.TRYWAIT P0, [UR4], R3 ;  /* 0x00000003ff0075a7 */ /* 0x000e640008001104 */
[----:B-1----:R-:W-:Y:S05]  /*29c0*/  @!P0 BRA `(.L_x_46) ;  /* 0x0000005000108947 */ /* 0x002fea0003800000 */
.L_x_129:
        /* <DEDUP_REMOVED lines=9> */
.L_x_131:
        /* <DEDUP_REMOVED lines=9> */
.L_x_133:
        /* <DEDUP_REMOVED lines=9> */
.L_x_135:
        /* <DEDUP_REMOVED lines=9> */
.L_x_137:
        /* <DEDUP_REMOVED lines=9> */
.L_x_139:
        /* <DEDUP_REMOVED lines=9> */
.L_x_141:
[----:B------:R-:W-:-:S04]  /*2d30*/  UIADD3 UR5, UPT, UPT, UR5, 0x1, URZ ;  /* 0x0000000105057890 */ /* 0x000fc8000fffe0ff */
[----:B------:R-:W-:-:S04]  /*2d40*/  UISETP.NE.AND UP0, UPT, UR5, 0xa, UPT ;  /* 0x0000000a0500788c */ /* 0x000fc8000bf05270 */
[----:B------:R-:W-:Y:S02]  /*2d50*/  USEL UR4, URZ, 0x1, UP0 ;  /* 0x00000001ff047887 */ /* 0x000fe40008000000 */
[----:B------:R-:W-:-:S04]  /*2d60*/  USEL UR5, UR5, URZ, UP0 ;  /* 0x000000ff05057287 */ /* 0x000fc80008000000 */
[----:B------:R-:W-:Y:S01]  /*2d70*/  ULEA UR5, UR5, UR15, 0x3 ;  /* 0x0000000f05057291 */ /* 0x000fe2000f8e18ff */
[----:B------:R-:W-:-:S04]  /*2d80*/  LOP3.LUT R2, R2, UR4, RZ, 0x3c, !PT ;  /* 0x0000000402027c12 */ /* 0x000fc8000f8e3cff */
[----:B------:R-:W-:Y:S01]  /*2d90*/  SHF.L.U32 R2, R2, 0x1f, RZ ;  /* 0x0000001f02027819 */ /* 0x000fe200000006ff */
[----:B-1----:R-:W-:-:S07]  /*2da0*/  IMAD.U32 R0, RZ, RZ, UR5 ;  /* 0x00000005ff007e24 */ /* 0x002fce000f8e00ff */
.L_x_53:
[----:B-1----:R1:W2:Y:S02]  /*2db0*/  SYNCS.PHASECHK.TRANS64.TRYWAIT P0, [R0+URZ], R2 ;  /* 0x00000002000075a7 */ /* 0x0022a400080011ff */
[----:B--2---:R-:W-:Y:S05]  /*2dc0*/  @!P0 NANOSLEEP.SYNCS 0x989680 ;  /* 0x009896800000895d */ /* 0x004fea0003900000 */
[----:B------:R-:W2:Y:S02]  /*2dd0*/  @!P0 SYNCS.PHASECHK.TRANS64 P0, [R0+URZ], R2 ;  /* 0x00000002000085a7 */ /* 0x000ea400080010ff */
[----:B--2---:R-:W-:Y:S05]  /*2de0*/  @P0 EXIT ;  /* 0x000000000000094d */ /* 0x004fea0003800000 */
[----:B------:R-:W-:Y:S05]  /*2df0*/  BRA `(.L_x_53) ;  /* 0xfffffffc00ec7947 */ /* 0x000fea000383ffff */
.L_x_23:
[----:B------:R-:W-:-:S04]  /*2e00*/  UISETP.NE.AND UP0, UPT, UR54, URZ, UPT ;  /* 0x000000ff3600728c */ /* 0x000fc8000bf05270 */
[----:B------:R-:W-:-:S09]  /*2e10*/  UISETP.NE.OR UP0, UPT, UR15, 0x1, UP0 ;  /* 0x000000010f00788c */ /* 0x000fd20008705670 */
[----:B------:R-:W-:Y:S05]  /*2e20*/  BRA.U UP0, `(.L_x_54) ;  /* 0x0000000500487547 */ /* 0x000fea000b800000 */
[----:B------:R-:W-:Y:S01]  /*2e30*/  ISETP.GE.U32.AND P2, PT, R0, 0x8, PT ;  /* 0x000000080000780c */ /* 0x000fe20003f46070 */
[----:B------:R-:W-:Y:S01]  /*2e40*/  IMAD.MOV.U32 R12, RZ, RZ, 0x1 ;  /* 0x00000001ff0c7424 */ /* 0x000fe200078e00ff */
[----:B------:R-:W-:Y:S02]  /*2e50*/  CS2R R10, SRZ ;  /* 0x00000000000a7805 */ /* 0x000fe4000001ff00 */
[----:B------:R-:W-:Y:S01]  /*2e60*/  CS2R R8, SRZ ;  /* 0x0000000000087805 */ /* 0x000fe2000001ff00 */
[----:B------:R-:W-:Y:S01]  /*2e70*/  UMOV UR4, 0x400 ;  /* 0x0000040000047882 */ /* 0x000fe20000000000 */
[----:B------:R-:W-:Y:S01]  /*2e80*/  UMOV UR6, URZ ;  /* 0x000000ff00067c82 */ /* 0x000fe20008000000 */
[----:B------:R-:W-:-:S12]  /*2e90*/  ULEA UR54, UR54, UR4, 0x18 ;  /* 0x0000000436367291 */ /* 0x000fd8000f8ec0ff */
.L_x_58:
[----:B------:R-:W-:Y:S02]  /*2ea0*/  LEA R2, R8, UR54, 0x3 ;  /* 0x0000003608027c11 */ /* 0x000fe4000f8e18ff */
[----:B------:R-:W-:-:S03]  /*2eb0*/  SHF.L.U32 R4, R9, 0x1f, RZ ;  /* 0x0000001f09047819 */ /* 0x000fc600000006ff */
[----:B------:R-:W-:Y:S01]  /*2ec0*/  VIADD R5, R2, 0x130 ;  /* 0x0000013002057836 */ /* 0x000fe20000000000 */
[----:B------:R-:W2:Y:S02]  /*2ed0*/  SYNCS.PHASECHK.TRANS64.TRYWAIT P0, [R2+URZ+0x120], R4 ;  /* 0x00012004020075a7 */ /* 0x000ea400080011ff */
[----:B--2---:R-:W-:Y:S05]  /*2ee0*/  @!P0 BRA `(.L_x_55) ;  /* 0x0000004c00708947 */ /* 0x004fea0003800000 */
.L_x_142:
[----:B------:R-:W-:Y:S01]  /*2ef0*/  ULEA UR5, UR6, UR54, 0x3 ;  /* 0x0000003606057291 */ /* 0x000fe2000f8e18ff */
[----:B--2---:R-:W-:Y:S01]  /*2f00*/  PRMT R2, RZ, 0x654, R5 ;  /* 0x00000654ff027816 */ /* 0x004fe20000000005 */
[----:B------:R-:W-:Y:S01]  /*2f10*/  @!P2 IMAD.MOV.U32 R4, RZ, RZ, 0x10 ;  /* 0x00000010ff04a424 */ /* 0x000fe200078e00ff */
[----:B------:R-:W-:Y:S01]  /*2f20*/  SHF.L.U32 R5, R12, 0x1f, RZ ;  /* 0x0000001f0c057819 */ /* 0x000fe200000006ff */
[----:B------:R-:W-:Y:S01]  /*2f30*/  UIADD3 UR4, UPT, UPT, UR5, 0xc0, URZ ;  /* 0x000000c005047890 */ /* 0x000fe2000fffe0ff */
[----:B------:R2:W-:Y:S05]  /*2f40*/  SYNCS.ARRIVE.TRANS64.RED.A1T0 RZ, [R2+URZ], RZ ;  /* 0x000000ff02ff79a7 */ /* 0x0005ea00081004ff */
[----:B------:R-:W-:Y:S01]  /*2f50*/  IMAD.U32 R6, RZ, RZ, UR4 ;  /* 0x00000004ff067e24 */ /* 0x000fe2000f8e00ff */
[----:B------:R-:W3:Y:S04]  /*2f60*/  SYNCS.PHASECHK.TRANS64.TRYWAIT P0, [UR5+0xd0], R5 ;  /* 0x0000d005ff0075a7 */ /* 0x000ee80008001105 */
[----:B------:R-:W-:Y:S01]  /*2f70*/  PRMT R6, R0, 0x654, R6 ;  /* 0x0000065400067816 */ /* 0x000fe20000000006 */
[----:B--23--:R-:W-:Y:S06]  /*2f80*/  @!P0 BRA `(.L_x_56) ;  /* 0x0000004c005c8947 */ /* 0x00cfec0003800000 */
.L_x_144:
[----:B------:R-:W-:Y:S01]  /*2f90*/  ULEA UR4, UR6, UR54, 0x4 ;  /* 0x0000003606047291 */ /* 0x000fe2000f8e20ff */
[----:B------:R-:W-:Y:S01]  /*2fa0*/  SEL R3, R6, R3, !P2 ;  /* 0x0000000306037207 */ /* 0x000fe20005000000 */
[----:B------:R-:W-:Y:S01]  /*2fb0*/  UIADD3 UR5, UPT, UPT, UR5, 0xc0, URZ ;  /* 0x000000c005057890 */ /* 0x000fe2000fffe0ff */
[----:B--2---:R-:W-:Y:S01]  /*2fc0*/  LEA R2, R11, UR54, 0x3 ;  /* 0x000000360b027c11 */ /* 0x004fe2000f8e18ff */
[----:B------:R-:W-:Y:S01]  /*2fd0*/  UIADD3 UR4, UPT, UPT, UR4, 0x150, URZ ;  /* 0x0000015004047890 */ /* 0x000fe2000fffe0ff */
[----:B------:R2:W-:Y:S01]  /*2fe0*/  @!P2 SYNCS.ARRIVE.TRANS64.RED RZ, [R3+URZ], R4 ;  /* 0x0000000403ffa9a7 */ /* 0x0005e200080004ff */
[----:B------:R-:W-:Y:S01]  /*2ff0*/  UIADD3 UR6, UPT, UPT, UR6, 0x1, URZ ;  /* 0x0000000106067890 */ /* 0x000fe2000fffe0ff */
[----:B------:R-:W-:-:S03]  /*3000*/  VIADD R8, R8, 0x1 ;  /* 0x0000000108087836 */ /* 0x000fc60000000000 */
[----:B------:R-:W-:Y:S02]  /*3010*/  UISETP.NE.AND UP0, UPT, UR6, 0x2, UPT ;  /* 0x000000020600788c */ /* 0x000fe4000bf05270 */
[----:B------:R-:W-:Y:S01]  /*3020*/  ISETP.NE.AND P0, PT, R8, 0x2, PT ;  /* 0x000000020800780c */ /* 0x000fe20003f05270 */
[----:B------:R-:W-:Y:S06]  /*3030*/  UGETNEXTWORKID.BROADCAST [UR4], [UR5] ;  /* 0x00000000040073ca */ /* 0x000fec0008000100 */
[----:B------:R-:W-:Y:S02]  /*3040*/  USEL UR4, URZ, 0x1, UP0 ;  /* 0x00000001ff047887 */ /* 0x000fe40008000000 */
[----:B------:R-:W-:-:S04]  /*3050*/  USEL UR6, UR6, URZ, UP0 ;  /* 0x000000ff06067287 */ /* 0x000fc80008000000 */
[----:B------:R-:W-:Y:S02]  /*3060*/  LOP3.LUT R12, R12, UR4, RZ, 0x3c, !PT ;  /* 0x000000040c0c7c12 */ /* 0x000fe4000f8e3cff */
[----:B--2---:R-:W-:-:S04]  /*3070*/  SHF.L.U32 R4, R10, 0x1f, RZ ;  /* 0x0000001f0a047819 */ /* 0x004fc800000006ff */
[----:B------:R-:W2:Y:S02]  /*3080*/  SYNCS.PHASECHK.TRANS64.TRYWAIT P1, [R2+URZ+0xc0], R4 ;  /* 0x0000c004020075a7 */ /* 0x000ea400080211ff */
[----:B--2---:R-:W-:Y:S05]  /*3090*/  @!P1 BRA `(.L_x_57) ;  /* 0x0000004c00309947 */ /* 0x004fea0003800000 */
.L_x_145:
[C---:B--2---:R-:W-:Y:S01]  /*30a0*/  LEA R4, R11.reuse, UR54, 0x4 ;  /* 0x000000360b047c11 */ /* 0x044fe2000f8e20ff */
[----:B------:R-:W-:Y:S01]  /*30b0*/  VIADD R2, R2, 0xd0 ;  /* 0x000000d002027836 */ /* 0x000fe20000000000 */
[----:B------:R-:W-:Y:S01]  /*30c0*/  SEL R8, R8, RZ, P0 ;  /* 0x000000ff08087207 */ /* 0x000fe20000000000 */
[----:B------:R-:W-:-:S03]  /*30d0*/  VIADD R11, R11, 0x1 ;  /* 0x000000010b0b7836 */ /* 0x000fc60000000000 */
[----:B------:R-:W2:Y:S01]  /*30e0*/  LDS.128 R4, [R4+0x150] ;  /* 0x0001500004047984 */ /* 0x000ea20000000c00 */
[----:B------:R-:W-:Y:S02]  /*30f0*/  PRMT R2, RZ, 0x654, R2 ;  /* 0x00000654ff027816 */ /* 0x000fe40000000002 */
[C---:B------:R-:W-:Y:S01]  /*3100*/  ISETP.NE.AND P1, PT, R11.reuse, 0x2, PT ;  /* 0x000000020b00780c */ /* 0x040fe20003f25270 */
[----:B------:R-:W-:Y:S01]  /*3110*/  @!PT LDS RZ, [RZ] ;  /* 0x00000000fffff984 */ /* 0x000fe20000000800 */
[----:B------:R-:W-:Y:S01]  /*3120*/  @!PT LDS RZ, [RZ] ;  /* 0x00000000fffff984 */ /* 0x000fe20000000800 */
[----:B------:R-:W-:Y:S01]  /*3130*/  @!PT LDS RZ, [RZ] ;  /* 0x00000000fffff984 */ /* 0x000fe20000000800 */
[----:B------:R-:W-:Y:S01]  /*3140*/  @!PT LDS RZ, [RZ] ;  /* 0x00000000fffff984 */ /* 0x000fe20000000800 */
[----:B------:R3:W-:Y:S06]  /*3150*/  MEMBAR.ALL.CTA ;  /* 0x0000000000007992 */ /* 0x0007ec0000008000 */
[----:B---3--:R-:W3:Y:S01]  /*3160*/  FENCE.VIEW.ASYNC.S ;  /* 0x00000000000073c6 */ /* 0x008ee20000000000 */
[----:B------:R-:W-:Y:S01]  /*3170*/  SEL R11, R11, RZ, P1 ;  /* 0x000000ff0b0b7207 */ /* 0x000fe20000800000 */
[----:B---3--:R3:W-:Y:S01]  /*3180*/  SYNCS.ARRIVE.TRANS64.RED.A1T0 RZ, [R2+URZ], RZ ;  /* 0x000000ff02ff79a7 */ /* 0x0087e200081004ff */
[----:B--2---:R-:W-:-:S02]  /*3190*/  LOP3.LUT P3, RZ, R6, 0x1, RZ, 0xc0, !PT ;  /* 0x0000000106ff7812 */ /* 0x004fc4000786c0ff */
[----:B------:R-:W-:-:S04]  /*31a0*/  SEL R4, RZ, 0x1, P1 ;  /* 0x00000001ff047807 */ /* 0x000fc80000800000 */
[----:B------:R-:W-:Y:S02]  /*31b0*/  LOP3.LUT R10, R10, R4, RZ, 0x3c, !PT ;  /* 0x000000040a0a7212 */ /* 0x000fe400078e3cff */
[----:B---3--:R-:W-:-:S04]  /*31c0*/  SEL R2, RZ, 0x1, P0 ;  /* 0x00000001ff027807 */ /* 0x008fc80000000000 */
[----:B------:R-:W-:Y:S01]  /*31d0*/  LOP3.LUT R9, R9, R2, RZ, 0x3c, !PT ;  /* 0x0000000209097212 */ /* 0x000fe200078e3cff */
[----:B------:R-:W-:Y:S06]  /*31e0*/  @P3 BRA `(.L_x_58) ;  /* 0xfffffffc002c3947 */ /* 0x000fec000383ffff */
[----:B------:R-:W-:Y:S01]  /*31f0*/  ULEA UR5, UR6, UR54, 0x3 ;  /* 0x0000003606057291 */ /* 0x000fe2000f8e18ff */
[----:B------:R-:W-:-:S08]  /*3200*/  SHF.L.U32 R2, R12, 0x1f, RZ ;  /* 0x0000001f0c027819 */ /* 0x000fd000000006ff */
[----:B------:R-:W2:Y:S02]  /*3210*/  SYNCS.PHASECHK.TRANS64 P0, [UR5+0xd0], R2 ;  /* 0x0000d002ff0075a7 */ /* 0x000ea40008001005 */
[----:B--2---:R-:W-:Y:S05]  /*3220*/  @P0 BRA `(.L_x_59) ;  /* 0x0000000000080947 */ /* 0x004fea0003800000 */
[----:B------:R-:W2:Y:S02]  /*3230*/  SYNCS.PHASECHK.TRANS64.TRYWAIT P0, [UR5+0xd0], R2 ;  /* 0x0000d002ff0075a7 */ /* 0x000ea40008001105 */
[----:B--2---:R-:W-:Y:S05]  /*3240*/  @!P0 BRA `(.L_x_60) ;  /* 0x0000004800d88947 */ /* 0x004fea0003800000 */
.L_x_59:
[----:B------:R-:W-:-:S04]  /*3250*/  UIADD3 UR4, UPT, UPT, UR6, 0x1, URZ ;  /* 0x0000000106047890 */ /* 0x000fc8000fffe0ff */
[----:B------:R-:W-:-:S04]  /*3260*/  UISETP.NE.AND UP0, UPT, UR4, 0x2, UPT ;  /* 0x000000020400788c */ /* 0x000fc8000bf05270 */
[----:B------:R-:W-:Y:S02]  /*3270*/  USEL UR7, URZ, 0x1, UP0 ;  /* 0x00000001ff077887 */ /* 0x000fe40008000000 */
[----:B------:R-:W-:-:S04]  /*3280*/  USEL UR4, UR4, URZ, UP0 ;  /* 0x000000ff04047287 */ /* 0x000fc80008000000 */
[----:B------:R-:W-:Y:S01]  /*3290*/  ULEA UR4, UR4, UR54, 0x3 ;  /* 0x0000003604047291 */ /* 0x000fe2000f8e18ff */
[----:B--2---:R-:W-:-:S04]  /*32a0*/  LOP3.LUT R2, R12, UR7, RZ, 0x3c, !PT ;  /* 0x000000070c027c12 */ /* 0x004fc8000f8e3cff */
[----:B------:R-:W-:-:S04]  /*32b0*/  SHF.L.U32 R0, R2, 0x1f, RZ ;  /* 0x0000001f02007819 */ /* 0x000fc800000006ff */
[----:B------:R-:W2:Y:S02]  /*32c0*/  SYNCS.PHASECHK.TRANS64 P0, [UR4+0xd0], R0 ;  /* 0x0000d000ff0075a7 */ /* 0x000ea40008001004 */
[----:B-12---:R-:W-:Y:S05]  /*32d0*/  @P0 EXIT ;  /* 0x000000000000094d */ /* 0x006fea0003800000 */
[----:B------:R-:W-:Y:S02]  /*32e0*/  SHF.L.U32 R2, R2, 0x1f, RZ ;  /* 0x0000001f02027819 */ /* 0x000fe400000006ff */
[----:B------:R-:W-:-:S07]  /*32f0*/  MOV R0, UR4 ;  /* 0x0000000400007c02 */ /* 0x000fce0008000f00 */
.L_x_61:
[----:B-1----:R1:W2:Y:S02]  /*3300*/  SYNCS.PHASECHK.TRANS64.TRYWAIT P0, [R0+URZ+0xd0], R2 ;  /* 0x0000d002000075a7 */ /* 0x0022a400080011ff */
[----:B--2---:R-:W-:Y:S05]  /*3310*/  @!P0 NANOSLEEP.SYNCS 0x989680 ;  /* 0x009896800000895d */ /* 0x004fea0003900000 */
[----:B------:R-:W2:Y:S02]  /*3320*/  @!P0 SYNCS.PHASECHK.TRANS64 P0, [R0+URZ+0xd0], R2 ;  /* 0x0000d002000085a7 */ /* 0x000ea400080010ff */
[----:B--2---:R-:W-:Y:S05]  /*3330*/  @P0 EXIT ;  /* 0x000000000000094d */ /* 0x004fea0003800000 */
[----:B------:R-:W-:Y:S05]  /*3340*/  BRA `(.L_x_61) ;  /* 0xfffffffc00ec7947 */ /* 0x000fea000383ffff */
.L_x_54:
[----:B------:R-:W-:Y:S05]  /*3350*/  BRA.U UP5, `(.L_x_62) ;  /* 0x0000001105d87547 */ /* 0x000fea000b800000 */
[----:B------:R-:W-:Y:S01]  /*3360*/  UMOV UR4, 0x40 ;  /* 0x0000004000047882 */ /* 0x000fe20000000000 */
[----:B------:R-:W-:Y:S01]  /*3370*/  NOP ;  /* 0x0000000000007918 */ /* 0x000fe20000000000 */
[----:B------:R-:W-:Y:S01]  /*3380*/  ULEA UR4, UR54, UR4, 0x18 ;  /* 0x0000000436047291 */ /* 0x000fe2000f8ec0ff */
[----:B------:R-:W-:Y:S02]  /*3390*/  UMOV UR5, 0x400 ;  /* 0x0000040000057882 */ /* 0x000fe40000000000 */
[----:B------:R-:W-:-:S06]  /*33a0*/  ULEA UR54, UR54, UR5, 0x18 ;  /* 0x0000000536367291 */ /* 0x000fcc000f8ec0ff */
[----:B------:R-:W2:Y:S02]  /*33b0*/  LDS.U8 R0, [UR4+0x1c] ;  /* 0x00001c04ff007984 */ /* 0x000ea40008000000 */
[----:B--2---:R-:W-:-:S13]  /*33c0*/  ISETP.NE.AND P0, PT, R0, RZ, PT ;  /* 0x000000ff0000720c */ /* 0x004fda0003f05270 */
[----:B------:R-:W-:Y:S05]  /*33d0*/  @P0 BRA `(.L_x_63) ;  /* 0x0000000400080947 */ /* 0x000fea0003800000 */
[----:B------:R-:W-:Y:S02]  /*33e0*/  UISETP.NE.U32.AND UP1, UPT, UR11, 0x1, UPT ;  /* 0x000000010b00788c */ /* 0x000fe4000bf25070 */
[----:B------:R-:W-:-:S07]  /*33f0*/  UIADD3 UR6, UPT, UPT, UR4, 0x8, URZ ;  /* 0x0000000804067890 */ /* 0x000fce000fffe0ff */
[----:B------:R-:W-:Y:S05]  /*3400*/  BRA.U !UP1, `(.L_x_64) ;  /* 0x00000001099c7547 */ /* 0x000fea000b800000 */
[----:B------:R-:W-:Y:S01]  /*3410*/  ELECT P0, URZ, PT ;  /* 0x0000000000ff782f */ /* 0x000fe20003800000 */
[----:B------:R-:W-:-:S12]  /*3420*/  BSSY B0, `(.L_x_64) ;  /* 0x0000025000007945 */ /* 0x000fd80003800000 */
[----:B------:R-:W-:Y:S05]  /*3430*/  @!P0 BRA `(.L_x_65) ;  /* 0x00000000008c8947 */ /* 0x000fea0003800000 */
[----:B------:R-:W-:-:S05]  /*3440*/  UMOV UR5, 0x10 ;  /* 0x0000001000057882 */ /* 0x000fca0000000000 */
[----:B------:R-:W-:Y:S04]  /*3450*/  DEPBAR.LE SB2, 0x36 ;  /* 0x0000ad800000791a */ /* 0x000fe80000000000 */
[----:B------:R-:W2:Y:S02]  /*3460*/  UTCATOMSWS.2CTA.FIND_AND_SET.ALIGN UP0, UR5, UR5 ;  /* 0x00000005000575e3 */ /* 0x000ea40008200800 */
[----:B--2---:R-:W-:Y:S01]  /*3470*/  MOV R10, UR5 ;  /* 0x00000005000a7c02 */ /* 0x004fe20008000f00 */
[----:B------:R-:W-:Y:S06]  /*3480*/  BRA.U UP0, `(.L_x_66) ;  /* 0x0000000100187547 */ /* 0x000fec000b800000 */
.L_x_67:
[----:B------:R-:W-:Y:S05]  /*3490*/  NANOSLEEP 0x64 ;  /* 0x000000640000795d */ /* 0x000fea0003800000 */
[----:B------:R-:W-:-:S05]  /*34a0*/  UMOV UR5, 0x10 ;  /* 0x0000001000057882 */ /* 0x000fca0000000000 */
[----:B------:R-:W-:Y:S04]  /*34b0*/  DEPBAR.LE SB2, 0x36 ;  /* 0x0000ad800000791a */ /* 0x000fe80000000000 */
[----:B------:R-:W2:Y:S02]  /*34c0*/  UTCATOMSWS.2CTA.FIND_AND_SET.ALIGN UP0, UR5, UR5 ;  /* 0x00000005000575e3 */ /* 0x000ea40008200800 */
[----:B--2---:R-:W-:Y:S01]  /*34d0*/  MOV R10, UR5 ;  /* 0x00000005000a7c02 */ /* 0x004fe20008000f00 */
[----:B------:R-:W-:Y:S05]  /*34e0*/  BRA.U !UP0, `(.L_x_67) ;  /* 0xfffffffd08e87547 */ /* 0x000fea000b83ffff */
.L_x_66:
[----:B------:R-:W2:Y:S01]  /*34f0*/  LDS R6, [UR4+0x10] ;  /* 0x00001004ff067984 */ /* 0x000ea20008000800 */
[----:B------:R-:W-:Y:S01]  /*3500*/  IMAD.U32 R0, RZ, RZ, UR54 ;  /* 0x00000036ff007e24 */ /* 0x000fe2000f8e00ff */
[----:B------:R-:W-:-:S03]  /*3510*/  MOV R4, UR10 ;  /* 0x0000000a00047c02 */ /* 0x000fc60008000f00 */
[----:B------:R-:W-:Y:S01]  /*3520*/  VIADD R0, R0, 0x170 ;  /* 0x0000017000007836 */ /* 0x000fe20000000000 */
[----:B--2---:R-:W-:-:S04]  /*3530*/  SHF.L.U32 R6, R6, 0x1f, RZ ;  /* 0x0000001f06067819 */ /* 0x004fc800000006ff */
[----:B------:R-:W2:Y:S02]  /*3540*/  SYNCS.PHASECHK.TRANS64.TRYWAIT P0, [UR4+0x8], R6 ;  /* 0x00000806ff0075a7 */ /* 0x000ea40008001104 */
[----:B--2---:R-:W-:Y:S05]  /*3550*/  @P0 BRA `(.L_x_68) ;  /* 0x0000000000080947 */ /* 0x004fea0003800000 */
[----:B------:R-:W2:Y:S02]  /*3560*/  SYNCS.PHASECHK.TRANS64.TRYWAIT P0, [UR4+0x8], R6 ;  /* 0x00000806ff0075a7 */ /* 0x000ea40008001104 */
[----:B--2---:R-:W-:Y:S05]  /*3570*/  @!P0 BRA `(.L_x_69) ;  /* 0x0000004800248947 */ /* 0x004fea0003800000 */
.L_x_68:
[----:B------:R-:W-:Y:S01]  /*3580*/  PRMT R4, R4, 0x654, R0 ;  /* 0x0000065404047816 */ /* 0x000fe20000000000 */
[----:B------:R-:W-:Y:S01]  /*3590*/  HFMA2 R0, -RZ, RZ, 0, 5.9604644775390625e-08 ;  /* 0x00000001ff007431 */ /* 0x000fe200000001ff */
[----:B------:R-:W-:Y:S01]  /*35a0*/  UPRMT UR5, UR10, 0x654, UR6 ;  /* 0x000006540a057896 */ /* 0x000fe20008000006 */
[----:B------:R-:W-:Y:S02]  /*35b0*/  IMAD.MOV.U32 R8, RZ, RZ, 0xffff ;  /* 0x0000ffffff087424 */ /* 0x000fe400078e00ff */
[----:B--2---:R-:W-:Y:S02]  /*35c0*/  IMAD.MOV.U32 R6, RZ, RZ, 0x4 ;  /* 0x00000004ff067424 */ /* 0x004fe400078e00ff */
[----:B------:R-:W-:Y:S01]  /*35d0*/  IMAD.SHL.U32 R9, R10, 0x20, RZ ;  /* 0x000000200a097824 */ /* 0x000fe200078e00ff */
[----:B------:R-:W-:Y:S02]  /*35e0*/  MOV R5, UR5 ;  /* 0x0000000500057c02 */ /* 0x000fe40008000f00 */
[-C--:B------:R-:W-:Y:S01]  /*35f0*/  SHF.L.U32 R8, R8, R10.reuse, RZ ;  /* 0x0000000a08087219 */ /* 0x080fe200000006ff */
[----:B------:R2:W-:Y:S01]  /*3600*/  SYNCS.ARRIVE.TRANS64.RED RZ, [UR5], R6 ;  /* 0x00000006ffff79a7 */ /* 0x0005e20008000405 */
[----:B------:R-:W-:Y:S01]  /*3610*/  SHF.L.U32 R7, R0, R10, RZ ;  /* 0x0000000a00077219 */ /* 0x000fe200000006ff */
[----:B------:R2:W-:Y:S04]  /*3620*/  STS [UR54+0x170], R9 ;  /* 0x00017009ff007988 */ /* 0x0005e80008000836 */
[----:B------:R2:W-:Y:S04]  /*3630*/  STAS [R4.64], R10 ;  /* 0x0000000a04007dbd */ /* 0x0005e8000c0008ff */
[----:B------:R2:W-:Y:S04]  /*3640*/  ATOMS.OR RZ, [UR4+0x14], R8 ;  /* 0x00001408ffff798c */ /* 0x0005e8000b000004 */
[----:B------:R2:W-:Y:S04]  /*3650*/  ATOMS.OR RZ, [UR4+0x18], R7 ;  /* 0x00001807ffff798c */ /* 0x0005e8000b000004 */
[----:B------:R2:W-:Y:S02]  /*3660*/  ATOMS.XOR RZ, [UR4+0x10], R0 ;  /* 0x00001000ffff798c */ /* 0x0005e4000b800004 */
.L_x_65:
[----:B-1----:R-:W-:Y:S05]  /*3670*/  BSYNC B0 ;  /* 0x0000000000007941 */ /* 0x002fea0003800000 */
.L_x_64:
[----:B------:R-:W-:Y:S05]  /*3680*/  BRA.U UP1, `(.L_x_70) ;  /* 0x00000001016c7547 */ /* 0x000fea000b800000 */
[----:B------:R-:W-:-:S03]  /*3690*/  UMOV UR5, 0xffffffff ;  /* 0xffffffff00057882 */ /* 0x000fc60000000000 */
[----:B------:R-:W-:Y:S05]  /*36a0*/  BRA.DIV UR5, `(.L_x_71) ;  /* 0x0000004605f07947 */ /* 0x000fea000b800000 */
[----:B------:R-:W-:-:S13]  /*36b0*/  ELECT P0, URZ, PT ;  /* 0x0000000000ff782f */ /* 0x000fda0003800000 */
.L_x_149:
[----:B------:R-:W-:Y:S05]  /*36c0*/  @!P0 BRA `(.L_x_70) ;  /* 0x00000000005c8947 */ /* 0x000fea0003800000 */
[----:B--2---:R-:W2:Y:S02]  /*36d0*/  LDS R4, [UR4+0x10] ;  /* 0x00001004ff047984 */ /* 0x004ea40008000800 */
[----:B--2---:R-:W-:-:S04]  /*36e0*/  SHF.L.U32 R4, R4, 0x1f, RZ ;  /* 0x0000001f04047819 */ /* 0x004fc800000006ff */
[----:B------:R-:W2:Y:S02]  /*36f0*/  SYNCS.PHASECHK.TRANS64.TRYWAIT P0, [UR4+0x8], R4 ;  /* 0x00000804ff0075a7 */ /* 0x000ea40008001104 */
[----:B--2---:R-:W-:Y:S05]  /*3700*/  @P0 BRA `(.L_x_72) ;  /* 0x0000000000080947 */ /* 0x004fea0003800000 */
[----:B------:R-:W2:Y:S02]  /*3710*/  SYNCS.PHASECHK.TRANS64.TRYWAIT P0, [UR4+0x8], R4 ;  /* 0x00000804ff0075a7 */ /* 0x000ea40008001104 */
[----:B--2---:R-:W-:Y:S05]  /*3720*/  @!P0 BRA `(.L_x_73) ;  /* 0x0000004400f48947 */ /* 0x004fea0003800000 */
.L_x_72:
[----:B------:R-:W3:Y:S01]  /*3730*/  LDS R6, [UR54+0x170] ;  /* 0x00017036ff067984 */ /* 0x000ee20008000800 */
[----:B--2---:R-:W-:Y:S02]  /*3740*/  HFMA2 R0, -RZ, RZ, 0, 5.9604644775390625e-08 ;  /* 0x00000001ff007431 */ /* 0x004fe400000001ff */
[----:B------:R-:W-:Y:S01]  /*3750*/  IMAD.MOV.U32 R4, RZ, RZ, 0xffff ;  /* 0x0000ffffff047424 */ /* 0x000fe200078e00ff */
[----:B------:R-:W-:Y:S01]  /*3760*/  UPRMT UR5, UR10, 0x654, UR6 ;  /* 0x000006540a057896 */ /* 0x000fe20008000006 */
[----:B---3--:R-:W-:-:S03]  /*3770*/  IMAD.SHL.U32 R5, R6, 0x20, RZ ;  /* 0x0000002006057824 */ /* 0x008fc600078e00ff */
[-C--:B------:R-:W-:Y:S02]  /*3780*/  SHF.L.U32 R4, R4, R6.reuse, RZ ;  /* 0x0000000604047219 */ /* 0x080fe400000006ff */
[----:B------:R-:W-:Y:S01]  /*3790*/  SHF.L.U32 R6, R0, R6, RZ ;  /* 0x0000000600067219 */ /* 0x000fe200000006ff */
[----:B------:R3:W-:Y:S04]  /*37a0*/  STS [UR54+0x170], R5 ;  /* 0x00017005ff007988 */ /* 0x0007e80008000836 */
[----:B------:R3:W-:Y:S04]  /*37b0*/  ATOMS.OR RZ, [UR4+0x14], R4 ;  /* 0x00001404ffff798c */ /* 0x0007e8000b000004 */
[----:B------:R3:W-:Y:S01]  /*37c0*/  ATOMS.OR RZ, [UR4+0x18], R6 ;  /* 0x00001806ffff798c */ /* 0x0007e2000b000004 */
[----:B------:R-:W-:Y:S03]  /*37d0*/  SYNCS.ARRIVE.TRANS64.RED.A1T0 RZ, [UR5], RZ ;  /* 0x000000ffffff79a7 */ /* 0x000fe60008100405 */
[----:B------:R3:W-:Y:S01]  /*37e0*/  ATOMS.XOR RZ, [UR4+0x10], R0 ;  /* 0x00001000ffff798c */ /* 0x0007e2000b800004 */
[----:B------:R-:W-:Y:S05]  /*37f0*/  BRA `(.L_x_70) ;  /* 0x0000000000107947 */ /* 0x000fea0003800000 */
.L_x_63:
[----:B------:R-:W-:Y:S02]  /*3800*/  MOV R0, 0xffffffff ;  /* 0xffffffff00007802 */ /* 0x000fe40000000f00 */
[----:B------:R-:W-:-:S03]  /*3810*/  MOV R4, 0x3840 ;  /* 0x0000384000047802 */ /* 0x000fc60000000f00 */
[----:B------:R2:W-:Y:S04]  /*3820*/  STS [UR54+0x170], R0 ;  /* 0x00017000ff007988 */ /* 0x0005e80008000836 */
[----:B-12--5:R-:W-:Y:S05]  /*3830*/  CALL.REL.NOINC `($__internal_1_$__cuda_sm10x_tcgen05_guardrail_trap_phase_invalid_during_alloc) ;  /* 0x0000004800fc7944 */ /* 0x026fea0003c00000 */
.L_x_70:
[----:B------:R-:W-:Y:S05]  /*3840*/  WARPSYNC.ALL ;  /* 0x0000000000007948 */ /* 0x000fea0003800000 */
[----:B------:R-:W4:Y:S01]  /*3850*/  S2UR UR5, SR_CgaCtaId ;  /* 0x00000000000579c3 */ /* 0x000f220000008800 */
[----:B------:R-:W-:Y:S01]  /*3860*/  UMOV UR4, 0x400 ;  /* 0x0000040000047882 */ /* 0x000fe20000000000 */
[----:B------:R-:W-:-:S06]  /*3870*/  NOP ;  /* 0x0000000000007918 */ /* 0x000fcc0000000000 */
[----:B------:R-:W-:Y:S06]  /*3880*/  BAR.ARV 0x6, 0xa0 ;  /* 0x0182800000007b1d */ /* 0x000fec0000002000 */
[----:B------:R-:W1:Y:S01]  /*3890*/  LDCU UR6, c[0x0][0x38c] ;  /* 0x00007180ff0677ac */ /* 0x000e620008000800 */
[----:B------:R-:W-:Y:S01]  /*38a0*/  LOP3.LUT R3, R3, 0xffff, RZ, 0xc0, !PT ;  /* 0x0000ffff03037812 */ /* 0x000fe200078ec0ff */
[----:B--2---:R-:W-:Y:S01]  /*38b0*/  IMAD.MOV.U32 R9, RZ, RZ, 0x1 ;  /* 0x00000001ff097424 */ /* 0x004fe200078e00ff */
[----:B------:R-:W-:Y:S01]  /*38c0*/  LOP3.LUT R2, R2, 0xffff, RZ, 0xc0, !PT ;  /* 0x0000ffff02027812 */ /* 0x000fe200078ec0ff */
[----:B------:R-:W-:Y:S01]  /*38d0*/  IMAD.MOV.U32 R8, RZ, RZ, RZ ;  /* 0x000000ffff087224 */ /* 0x000fe200078e00ff */
[----:B------:R-:W-:Y:S01]  /*38e0*/  R2UR UR12, R3 ;  /* 0x00000000030c72ca */ /* 0x000fe200000e0000 */
[----:B------:R-:W-:Y:S01]  /*38f0*/  UMOV UR19, URZ ;  /* 0x000000ff00137c82 */ /* 0x000fe20008000000 */
[----:B------:R-:W-:-:S02]  /*3900*/  R2UR UR9, R2 ;  /* 0x00000000020972ca */ /* 0x000fc400000e0000 */
[----:B------:R-:W-:Y:S01]  /*3910*/  CS2R R2, SRZ ;  /* 0x0000000000027805 */ /* 0x000fe2000001ff00 */
[----:B------:R-:W-:Y:S01]  /*3920*/  UMOV UR18, URZ ;  /* 0x000000ff00127c82 */ /* 0x000fe20008000000 */
[----:B----4-:R-:W-:Y:S01]  /*3930*/  ULEA UR5, UR5, UR4, 0x18 ;  /* 0x0000000405057291 */ /* 0x010fe2000f8ec0ff */
[----:B------:R-:W-:Y:S01]  /*3940*/  UMOV UR17, URZ ;  /* 0x000000ff00117c82 */ /* 0x000fe20008000000 */
[----:B------:R-:W-:Y:S02]  /*3950*/  UISETP.NE.AND UP3, UPT, UR11, URZ, UPT ;  /* 0x000000ff0b00728c */ /* 0x000fe4000bf65270 */
[----:B------:R-:W-:Y:S02]  /*3960*/  UIADD3 UR13, UPT, UPT, UR5, 0x4400, URZ ;  /* 0x00004400050d7890 */ /* 0x000fe4000fffe0ff */
[----:B------:R-:W-:-:S03]  /*3970*/  UIADD3 UR14, UPT, UPT, UR5, 0x2c400, URZ ;  /* 0x0002c400050e7890 */ /* 0x000fc6000fffe0ff */
[----:B---3--:R-:W2:Y:S01]  /*3980*/  LDS R0, [UR5+0x170] ;  /* 0x00017005ff007984 */ /* 0x008ea20008000800 */
[----:B-1----:R-:W-:Y:S02]  /*3990*/  UIADD3 UR6, UPT, UPT, UR6, 0x7f, URZ ;  /* 0x0000007f06067890 */ /* 0x002fe4000fffe0ff */
[----:B------:R-:W-:Y:S02]  /*39a0*/  USHF.R.U32.HI UR13, URZ, 0x4, UR13 ;  /* 0x00000004ff0d7899 */ /* 0x000fe4000801160d */
[----:B------:R-:W-:Y:S02]  /*39b0*/  USHF.R.S32.HI UR4, URZ, 0x1f, UR6 ;  /* 0x0000001fff047899 */ /* 0x000fe40008011406 */
[----:B------:R-:W-:Y:S02]  /*39c0*/  USHF.R.U32.HI UR14, URZ, 0x4, UR14 ;  /* 0x00000004ff0e7899 */ /* 0x000fe4000801160e */
[----:B------:R-:W-:Y:S02]  /*39d0*/  ULEA.HI UR4, UR4, UR6, URZ, 0x7 ;  /* 0x0000000604047291 */ /* 0x000fe4000f8f38ff */
[----:B------:R-:W-:-:S02]  /*39e0*/  ULOP3.LUT UR13, UR13, 0x3fff, URZ, 0xc0, !UPT ;  /* 0x00003fff0d0d7892 */ /* 0x000fc4000f8ec0ff */
[----:B------:R-:W-:Y:S02]  /*39f0*/  USHF.R.S32.HI UR4, URZ, 0x7, UR4 ;  /* 0x00000007ff047899 */ /* 0x000fe40008011404 */
[----:B------:R-:W-:Y:S02]  /*3a00*/  ULOP3.LUT UR14, UR14, 0x3fff, URZ, 0xc0, !UPT ;  /* 0x00003fff0e0e7892 */ /* 0x000fe4000f8ec0ff */
[----:B------:R-:W-:Y:S01]  /*3a10*/  UISETP.LT.AND UP0, UPT, UR4, 0x1, UPT ;  /* 0x000000010400788c */ /* 0x000fe2000bf01270 */
[----:B------:R-:W-:Y:S01]  /*3a20*/  UMOV UR28, 0x0 ;  /* 0x00000000001c7882 */ /* 0x000fe20000000000 */
[----:B------:R-:W-:Y:S01]  /*3a30*/  UMOV UR29, 0x10100490 ;  /* 0x10100490001d7882 */ /* 0x000fe20000000000 */
[----:B------:R-:W-:Y:S02]  /*3a40*/  ULOP3.LUT UR13, UR13, 0x10000, URZ, 0xfc, !UPT ;  /* 0x000100000d0d7892 */ /* 0x000fe4000f8efcff */
[----:B------:R-:W-:Y:S02]  /*3a50*/  ULOP3.LUT UR14, UR14, 0x10000, URZ, 0xfc, !UPT ;  /* 0x000100000e0e7892 */ /* 0x000fe4000f8efcff */
[----:B------:R-:W-:Y:S01]  /*3a60*/  USEL UR20, UR4, 0x1, !UP0 ;  /* 0x0000000104147887 */ /* 0x000fe2000c000000 */
[----:B------:R-:W-:Y:S01]  /*3a70*/  UMOV UR26, 0x0 ;  /* 0x00000000001a7882 */ /* 0x000fe20000000000 */
[----:B------:R-:W-:Y:S01]  /*3a80*/  UMOV UR27, 0x10100490 ;  /* 0x10100490001b7882 */ /* 0x000fe20000000000 */
[----:B------:R-:W-:Y:S01]  /*3a90*/  UMOV UR24, 0x0 ;  /* 0x0000000000187882 */ /* 0x000fe20000000000 */
[----:B------:R-:W-:Y:S01]  /*3aa0*/  UMOV UR25, 0x10100490 ;  /* 0x1010049000197882 */ /* 0x000fe20000000000 */
[----:B------:R-:W-:Y:S01]  /*3ab0*/  UMOV UR22, 0x0 ;  /* 0x0000000000167882 */ /* 0x000fe20000000000 */
[----:B------:R-:W-:Y:S01]  /*3ac0*/  UMOV UR23, 0x10100490 ;  /* 0x1010049000177882 */ /* 0x000fe20000000000 */
[----:B--2---:R-:W-:-:S15]  /*3ad0*/  R2UR UR21, R0 ;  /* 0x00000000001572ca */ /* 0x004fde00000e0000 */
.L_x_81:
[C---:B------:R-:W-:Y:S02]  /*3ae0*/  LEA R0, R8.reuse, UR5, 0x3 ;  /* 0x0000000508007c11 */ /* 0x040fe4000f8e18ff */
[----:B------:R-:W-:Y:S02]  /*3af0*/  SHF.L.U32 R4, R3, 0x1f, RZ ;  /* 0x0000001f03047819 */ /* 0x000fe400000006ff */
[----:B------:R-:W-:Y:S02]  /*3b00*/  LEA R5, R8, UR5, 0x4 ;  /* 0x0000000508057c11 */ /* 0x000fe4000f8e20ff */
[----:B------:R-:W1:Y:S02]  /*3b10*/  SYNCS.PHASECHK.TRANS64.TRYWAIT P0, [R0+URZ+0xc0], R4 ;  /* 0x0000c004000075a7 */ /* 0x000e6400080011ff */
[----:B-1-34-:R-:W-:Y:S05]  /*3b20*/  @!P0 BRA `(.L_x_74) ;  /* 0x00000044000c8947 */ /* 0x01afea0003800000 */
.L_x_150:
[----:B-1----:R-:W1:Y:S01]  /*3b30*/  LDS.128 R4, [R5+0x150] ;  /* 0x0001500005047984 */ /* 0x002e620000000c00 */
[----:B------:R-:W-:Y:S02]  /*3b40*/  VIADD R0, R0, 0xd0 ;  /* 0x000000d000007836 */ /* 0x000fe40000000000 */
[----:B------:R-:W-:Y:S01]  /*3b50*/  VIADD R8, R8, 0x1 ;  /* 0x0000000108087836 */ /* 0x000fe20000000000 */
[----:B------:R-:W-:Y:S01]  /*3b60*/  @!PT LDS RZ, [RZ] ;  /* 0x00000000fffff984 */ /* 0x000fe20000000800 */
[----:B------:R-:W-:Y:S01]  /*3b70*/  @!PT LDS RZ, [RZ] ;  /* 0x00000000fffff984 */ /* 0x000fe20000000800 */
[----:B------:R-:W-:Y:S01]  /*3b80*/  @!PT LDS RZ, [RZ] ;  /* 0x00000000fffff984 */ /* 0x000fe20000000800 */
[----:B------:R-:W-:Y:S01]  /*3b90*/  @!PT LDS RZ, [RZ] ;  /* 0x00000000fffff984 */ /* 0x000fe20000000800 */
[----:B------:R2:W-:Y:S06]  /*3ba0*/  MEMBAR.ALL.CTA ;  /* 0x0000000000007992 */ /* 0x0005ec0000008000 */
[----:B--2---:R-:W2:Y:S01]  /*3bb0*/  FENCE.VIEW.ASYNC.S ;  /* 0x00000000000073c6 */ /* 0x004ea20000000000 */
[----:B------:R-:W-:-:S04]  /*3bc0*/  PRMT R0, RZ, 0x654, R0 ;  /* 0x00000654ff007816 */ /* 0x000fc80000000000 */
[----:B--2---:R2:W-:Y:S01]  /*3bd0*/  SYNCS.ARRIVE.TRANS64.RED.A1T0 RZ, [R0+URZ], RZ ;  /* 0x000000ff00ff79a7 */ /* 0x0045e200081004ff */
[----:B-1----:R-:W-:Y:S01]  /*3be0*/  LOP3.LUT P1, RZ, R6, 0x1, RZ, 0xc0, !PT ;  /* 0x0000000106ff7812 */ /* 0x002fe2000782c0ff */
[----:B--2---:R-:W-:-:S12]  /*3bf0*/  BRA.U UP3, `(.L_x_75) ;  /* 0x0000000503087547 */ /* 0x004fd8000b800000 */
[----:B------:R-:W1:Y:S01]  /*3c00*/  LDCU UR6, c[0x0][0x38c] ;  /* 0x00007180ff0677ac */ /* 0x000e620008000800 */
[----:B------:R-:W-:Y:S02]  /*3c10*/  PLOP3.LUT P2, PT, PT, PT, PT, 0x80, 0x8 ;  /* 0x000000000008781c */ /* 0x000fe40003f4f070 */
[----:B------:R-:W-:Y:S01]  /*3c20*/  SHF.L.U32 R4, R9, 0x1f, RZ ;  /* 0x0000001f09047819 */ /* 0x000fe200000006ff */
[----:B------:R-:W-:Y:S02]  /*3c30*/  ULEA UR7, UR19, UR5, 0x3 ;  /* 0x0000000513077291 */ /* 0x000fe4000f8e18ff */
[----:B------:R-:W-:Y:S02]  /*3c40*/  ULEA UR8, UR19, UR21, 0x6 ;  /* 0x0000001513087291 */ /* 0x000fe4000f8e30ff */
[----:B-1----:R-:W-:-:S06]  /*3c50*/  UISETP.GE.AND UP0, UPT, UR6, 0x1, UPT ;  /* 0x000000010600788c */ /* 0x002fcc000bf06270 */
[----:B------:R-:W-:-:S05]  /*3c60*/  PLOP3.LUT P0, PT, PT, PT, UP0, 0x80, 0x8 ;  /* 0x000000000008781c */ /* 0x000fca0003f0f008 */
[----:B------:R-:W-:-:S08]  /*3c70*/  @UP0 ULEA UR6, UR18, UR5, 0x3 ;  /* 0x0000000512060291 */ /* 0x000fd0000f8e18ff */
[----:B------:R-:W-:-:S04]  /*3c80*/  @P0 SHF.L.U32 R0, R2, 0x1f, RZ ;  /* 0x0000001f02000819 */ /* 0x000fc800000006ff */
[----:B------:R1:W2:Y:S01]  /*3c90*/  @P0 SYNCS.PHASECHK.TRANS64.TRYWAIT P2, [UR6], R0 ;  /* 0x00000000ff0005a7 */ /* 0x0002a20008041106 */
[----:B------:R-:W3:Y:S02]  /*3ca0*/  SYNCS.PHASECHK.TRANS64.TRYWAIT P0, [UR7+0x100], R4 ;  /* 0x00010004ff0075a7 */ /* 0x000ee40008001107 */
[----:B-123--:R-:W-:Y:S05]  /*3cb0*/  @!P0 BRA `(.L_x_76) ;  /* 0x0000004000bc8947 */ /* 0x00efea0003800000 */
.L_x_152:
[----:B------:R-:W-:Y:S01]  /*3cc0*/  UMOV UR16, UR17 ;  /* 0x0000001100107c82 */ /* 0x000fe20008000000 */
[----:B------:R-:W-:Y:S05]  /*3cd0*/  BRA.U !UP0, `(.L_x_77) ;  /* 0x0000000108c07547 */ /* 0x000fea000b800000 */
[----:B------:R-:W-:Y:S02]  /*3ce0*/  UIADD3 UR16, UPT, UPT, UR20, UR17, URZ ;  /* 0x0000001114107290 */ /* 0x000fe4000fffe0ff */
[----:B------:R-:W-:Y:S01]  /*3cf0*/  UPLOP3.LUT UP2, UPT, UPT, UPT, UPT, 0x40, 0x4 ;  /* 0x000000000004789c */ /* 0x000fe20003f4e870 */
[----:B------:R-:W-:Y:S01]  /*3d00*/  UMOV UR15, UR4 ;  /* 0x00000004000f7c82 */ /* 0x000fe20008000000 */
[----:B------:R-:W-:-:S09]  /*3d10*/  UMOV UR46, UR18 ;  /* 0x00000012002e7c82 */ /* 0x000fd20008000000 */
.L_x_80:
[----:B--2---:R-:W-:Y:S01]  /*3d20*/  ULEA UR6, UR46, UR5, 0x3 ;  /* 0x000000052e067291 */ /* 0x004fe2000f8e18ff */
[----:B---3--:R-:W-:Y:S11]  /*3d30*/  @P2 BRA `(.L_x_78) ;  /* 0x00000000000c2947 */ /* 0x008ff60003800000 */
[----:B-1----:R-:W-:Y:S04]  /*3d40*/  SHF.L.U32 R4, R2, 0x1f, RZ ;  /* 0x0000001f02047819 */ /* 0x002fe800000006ff */
[----:B------:R-:W1:Y:S02]  /*3d50*/  SYNCS.PHASECHK.TRANS64.TRYWAIT P0, [UR6], R4 ;  /* 0x00000004ff0075a7 */ /* 0x000e640008001106 */
[----:B-1----:R-:W-:Y:S05]  /*3d60*/  @!P0 BRA `(.L_x_79) ;  /* 0x0000004000a88947 */ /* 0x002fea0003800000 */
.L_x_78:
[----:B------:R-:W-:Y:S01]  /*3d70*/  UISETP.NE.AND UP0, UPT, UR15, 0x1, UPT ;  /* 0x000000010f00788c */ /* 0x000fe2000bf05270 */
[----:B------:R-:W-:Y:S01]  /*3d80*/  PLOP3.LUT P2, PT, PT, PT, PT, 0x80, 0x8 ;  /* 0x000000000008781c */ /* 0x000fe20003f4f070 */
[----:B------:R-:W-:Y:S02]  /*3d90*/  UIADD3 UR18, UPT, UPT, UR46, 0x1, URZ ;  /* 0x000000012e127890 */ /* 0x000fe4000fffe0ff */
[----:B------:R-:W-:Y:S02]  /*3da0*/  ULEA UR32, UR46, UR14, 0x8 ;  /* 0x0000000e2e207291 */ /* 0x000fe4000f8e40ff */
[----:B------:R-:W-:Y:S01]  /*3db0*/  UISETP.NE.AND UP1, UPT, UR18, 0xa, UPT ;  /* 0x0000000a1200788c */ /* 0x000fe2000bf25270 */
[----:B------:R-:W-:Y:S01]  /*3dc0*/  PLOP3.LUT P0, PT, PT, PT, UP0, 0x80, 0x8 ;  /* 0x000000000008781c */ /* 0x000fe20003f0f008 */
[----:B------:R-:W-:Y:S02]  /*3dd0*/  UIADD3 UR44, UPT, UPT, UR32, 0x2, URZ ;  /* 0x00000002202c7890 */ /* 0x000fe4000fffe0ff */
[----:B------:R-:W-:Y:S02]  /*3de0*/  USEL UR31, URZ, 0x1, UP1 ;  /* 0x00000001ff1f7887 */ /* 0x000fe40008800000 */
[----:B------:R-:W-:Y:S02]  /*3df0*/  USEL UR18, UR18, URZ, UP1 ;  /* 0x000000ff12127287 */ /* 0x000fe40008800000 */
[----:B------:R-:W-:Y:S02]  /*3e00*/  UIADD3 UR40, UPT, UPT, UR32, 0x4, URZ ;  /* 0x0000000420287890 */ /* 0x000fe4000fffe0ff */
[----:B------:R-:W-:Y:S01]  /*3e10*/  @UP0 ULEA UR30, UR18, UR5, 0x3 ;  /* 0x00000005121e0291 */ /* 0x000fe2000f8e18ff */
[----:B------:R-:W-:Y:S01]  /*3e20*/  LOP3.LUT R2, R2, UR31, RZ, 0x3c, !PT ;  /* 0x0000001f02027c12 */ /* 0x000fe2000f8e3cff */
[----:B------:R-:W-:Y:S02]  /*3e30*/  UIADD3 UR36, UPT, UPT, UR32, 0x6, URZ ;  /* 0x0000000620247890 */ /* 0x000fe4000fffe0ff */
[----:B------:R-:W-:Y:S01]  /*3e40*/  UIADD3 UR6, UPT, UPT, UR6, 0x50, URZ ;  /* 0x0000005006067890 */ /* 0x000fe2000fffe0ff */
[----:B-1----:R-:W-:Y:S01]  /*3e50*/  @P0 SHF.L.U32 R0, R2, 0x1f, RZ ;  /* 0x0000001f02000819 */ /* 0x002fe200000006ff */
[----:B------:R-:W-:Y:S02]  /*3e60*/  UIADD3 UR17, UPT, UPT, UR17, 0x1, URZ ;  /* 0x0000000111117890 */ /* 0x000fe4000fffe0ff */
[----:B------:R-:W-:Y:S01]  /*3e70*/  UIADD3 UR15, UPT, UPT, UR15, -0x1, URZ ;  /* 0xffffffff0f0f7890 */ /* 0x000fe2000fffe0ff */
[----:B------:R2:W3:Y:S01]  /*3e80*/  @P0 SYNCS.PHASECHK.TRANS64.TRYWAIT P2, [UR30], R0 ;  /* 0x00000000ff0005a7 */ /* 0x0004e2000804111e */
[----:B------:R-:W-:Y:S02]  /*3e90*/  ULEA UR30, UR46, UR13, 0xa ;  /* 0x0000000d2e1e7291 */ /* 0x000fe4000f8e50ff */
[----:B------:R-:W-:Y:S02]  /*3ea0*/  UISETP.NE.AND UP0, UPT, UR17, UR16, UPT ;  /* 0x000000101100728c */ /* 0x000fe4000bf05270 */
[----:B------:R-:W-:Y:S02]  /*3eb0*/  UIADD3 UR42, UPT, UPT, UR30, 0x2, URZ ;  /* 0x000000021e2a7890 */ /* 0x000fe4000fffe0ff */
[----:B------:R-:W-:Y:S02]  /*3ec0*/  UIADD3 UR38, UPT, UPT, UR30, 0x4, URZ ;  /* 0x000000041e267890 */ /* 0x000fe4000fffe0ff */
[----:B------:R-:W-:Y:S01]  /*3ed0*/  UIADD3 UR34, UPT, UPT, UR30, 0x6, URZ ;  /* 0x000000061e227890 */ /* 0x000fe2000fffe0ff */
[----:B------:R-:W-:Y:S01]  /*3ee0*/  UMOV UR33, 0x40004040 ;  /* 0x4000404000217882 */ /* 0x000fe20000000000 */
[----:B------:R-:W-:Y:S01]  /*3ef0*/  UMOV UR31, 0x40004040 ;  /* 0x40004040001f7882 */ /* 0x000fe20000000000 */
[----:B------:R-:W-:Y:S01]  /*3f00*/  UMOV UR45, 0x40004040 ;  /* 0x40004040002d7882 */ /* 0x000fe20000000000 */
[----:B------:R2:W-:Y:S01]  /*3f10*/  UTCQMMA.2CTA gdesc[UR30], gdesc[UR32], tmem[UR8], tmem[UR28], idesc[UR29], UP2 ;  /* 0x00ff1c201e0075ea */ /* 0x0005e20009200308 */
[----:B------:R-:W-:Y:S01]  /*3f20*/  UPLOP3.LUT UP2, UPT, UPT, UPT, UPT, 0x80, 0x8 ;  /* 0x000000000008789c */ /* 0x000fe20003f4f070 */
[----:B------:R-:W-:Y:S01]  /*3f30*/  UMOV UR43, 0x40004040 ;  /* 0x40004040002b7882 */ /* 0x000fe20000000000 */
[----:B------:R-:W-:Y:S01]  /*3f40*/  UMOV UR41, 0x40004040 ;  /* 0x4000404000297882 */ /* 0x000fe20000000000 */
[----:B------:R2:W-:Y:S01]  /*3f50*/  UTCQMMA.2CTA gdesc[UR42], gdesc[UR44], tmem[UR8], tmem[UR26], idesc[UR27], UPT ;  /* 0x00ff1a2c2a0075ea */ /* 0x0005e2000ba00308 */
[----:B------:R-:W-:Y:S01]  /*3f60*/  UMOV UR39, 0x40004040 ;  /* 0x4000404000277882 */ /* 0x000fe20000000000 */
[----:B------:R-:W-:Y:S01]  /*3f70*/  UMOV UR37, 0x40004040 ;  /* 0x4000404000257882 */ /* 0x000fe20000000000 */
[----:B------:R-:W-:Y:S01]  /*3f80*/  UMOV UR35, 0x40004040 ;  /* 0x4000404000237882 */ /* 0x000fe20000000000 */
[----:B------:R2:W-:Y:S01]  /*3f90*/  UTCQMMA.2CTA gdesc[UR38], gdesc[UR40], tmem[UR8], tmem[UR24], idesc[UR25], UPT ;  /* 0x00ff1828260075ea */ /* 0x0005e2000ba00308 */
[----:B------:R2:W-:Y:S01]  /*3fa0*/  UTCQMMA.2CTA gdesc[UR34], gdesc[UR36], tmem[UR8], tmem[UR22], idesc[UR23], UPT ;  /* 0x00ff1624220075ea */ /* 0x0005e2000ba00308 */
[----:B------:R2:W-:Y:S01]  /*3fb0*/  UTCBAR.2CTA.MULTICAST [UR6], URZ, UR12 ;  /* 0x000000ff060073e9 */ /* 0x0005e2000820080c */
[----:B------:R-:W-:Y:S01]  /*3fc0*/  UMOV UR46, UR18 ;  /* 0x00000012002e7c82 */ /* 0x000fe20008000000 */
[----:B------:R-:W-:Y:S05]  /*3fd0*/  BRA.U UP0, `(.L_x_80) ;  /* 0xfffffffd00507547 */ /* 0x000fea000b83ffff */
.L_x_77:
[----:B------:R-:W-:Y:S01]  /*3fe0*/  UIADD3 UR7, UPT, UPT, UR7, 0xe0, URZ ;  /* 0x000000e007077890 */ /* 0x000fe2000fffe0ff */
[----:B------:R-:W-:-:S08]  /*3ff0*/  UMOV UR17, UR16 ;  /* 0x0000001000117c82 */ /* 0x000fd00008000000 */
[----:B------:R4:W-:Y:S01]  /*4000*/  UTCBAR.2CTA.MULTICAST [UR7], URZ, UR9 ;  /* 0x000000ff070073e9 */ /* 0x0009e20008200809 */
[----:B------:R-:W-:Y:S02]  /*4010*/  NOP ;  /* 0x0000000000007918 */ /* 0x000fe40000000000 */
.L_x_75:
[----:B------:R-:W-:Y:S01]  /*4020*/  UIADD3 UR19, UPT, UPT, UR19, 0x1, URZ ;  /* 0x0000000113137890 */ /* 0x000fe2000fffe0ff */
[----:B------:R-:W-:-:S03]  /*4030*/  ISETP.NE.AND P0, PT, R8, 0x2, PT ;  /* 0x000000020800780c */ /* 0x000fc60003f05270 */
[----:B------:R-:W-:Y:S01]  /*4040*/  UISETP.NE.AND UP0, UPT, UR19, 0x4, UPT ;  /* 0x000000041300788c */ /* 0x000fe2000bf05270 */
[----:B-12---:R-:W-:Y:S02]  /*4050*/  SEL R0, RZ, 0x1, P0 ;  /* 0x00000001ff007807 */ /* 0x006fe40000000000 */
[----:B------:R-:W-:Y:S01]  /*4060*/  SEL R8, R8, RZ, P0 ;  /* 0x000000ff08087207 */ /* 0x000fe20000000000 */
[----:B------:R-:W-:Y:S01]  /*4070*/  USEL UR6, URZ, 0x1, UP0 ;  /* 0x00000001ff067887 */ /* 0x000fe20008000000 */
[----:B------:R-:W-:Y:S01]  /*4080*/  LOP3.LUT R3, R3, R0, RZ, 0x3c, !PT ;  /* 0x0000000003037212 */ /* 0x000fe200078e3cff */
[----:B------:R-:W-:-:S04]  /*4090*/  USEL UR19, UR19, URZ, UP0 ;  /* 0x000000ff13137287 */ /* 0x000fc80008000000 */
[----:B------:R-:W-:Y:S01]  /*40a0*/  LOP3.LUT R9, R9, UR6, RZ, 0x3c, !PT ;  /* 0x0000000609097c12 */ /* 0x000fe2000f8e3cff */
[----:B------:R-:W-:Y:S07]  /*40b0*/  @P1 BRA `(.L_x_81) ;  /* 0xfffffff800881947 */ /* 0x000fee000383ffff */
[----:B------:R-:W1:Y:S01]  /*40c0*/  S2UR UR4, SR_CgaCtaId ;  /* 0x00000000000479c3 */ /* 0x000e620000008800 */
[----:B------:R-:W-:Y:S01]  /*40d0*/  ELECT P0, URZ, PT ;  /* 0x0000000000ff782f */ /* 0x000fe20003800000 */
[----:B------:R-:W-:Y:S01]  /*40e0*/  HFMA2 R0, -RZ, RZ, 0, 5.9604644775390625e-08 ;  /* 0x00000001ff007431 */ /* 0x000fe200000001ff */
[----:B------:R-:W-:-:S05]  /*40f0*/  UMOV UR6, 0x40 ;  /* 0x0000004000067882 */ /* 0x000fca0000000000 */
[----:B------:R-:W-:Y:S01]  /*4100*/  UVIRTCOUNT.DEALLOC.SMPOOL 0x80 ;  /* 0x000000800000784c */ /* 0x000fe20000000000 */
[----:B------:R-:W-:Y:S02]  /*4110*/  UISETP.NE.AND UP1, UPT, UR11, URZ, UPT ;  /* 0x000000ff0b00728c */ /* 0x000fe4000bf25270 */
[----:B-1----:R-:W-:-:S09]  /*4120*/  ULEA UR4, UR4, UR6, 0x18 ;  /* 0x0000000604047291 */ /* 0x002fd2000f8ec0ff */
[----:B------:R1:W-:Y:S01]  /*4130*/  @P0 STS.U8 [UR4+0x1c], R0 ;  /* 0x00001c00ff000988 */ /* 0x0003e20008000004 */
[----:B------:R-:W-:Y:S05]  /*4140*/  BRA.U UP1, `(.L_x_82) ;  /* 0x0000000101a07547 */ /* 0x000fea000b800000 */
[----:B------:R-:W-:Y:S01]  /*4150*/  UIADD3 UR6, UPT, UPT, UR5, 0x100, URZ ;  /* 0x0000010005067890 */ /* 0x000fe2000fffe0ff */
[----:B------:R-:W-:-:S03]  /*4160*/  SHF.L.U32 R2, R9, 0x1f, RZ ;  /* 0x0000001f09027819 */ /* 0x000fc600000006ff */
[----:B----4-:R-:W-:-:S09]  /*4170*/  ULEA UR7, UR19, UR6, 0x3 ;  /* 0x0000000613077291 */ /* 0x010fd2000f8e18ff */
[----:B------:R-:W2:Y:S02]  /*4180*/  SYNCS.PHASECHK.TRANS64.TRYWAIT P0, [UR7], R2 ;  /* 0x00000002ff0075a7 */ /* 0x000ea40008001107 */
[----:B--2---:R-:W-:Y:S05]  /*4190*/  @!P0 BRA `(.L_x_83) ;  /* 0x0000003c00b48947 */ /* 0x004fea0003800000 */
.L_x_155:
        /* <DEDUP_REMOVED lines=9> */
.L_x_157:
        /* <DEDUP_REMOVED lines=9> */
.L_x_159:
[----:B------:R-:W-:-:S04]  /*42c0*/  UIADD3 UR8, UPT, UPT, UR8, 0x1, URZ ;  /* 0x0000000108087890 */ /* 0x000fc8000fffe0ff */
[----:B------:R-:W-:-:S04]  /*42d0*/  UISETP.NE.AND UP0, UPT, UR8, 0x4, UPT ;  /* 0x000000040800788c */ /* 0x000fc8000bf05270 */
[----:B------:R-:W-:Y:S02]  /*42e0*/  USEL UR7, URZ, 0x1, UP0 ;  /* 0x00000001ff077887 */ /* 0x000fe40008000000 */
[----:B------:R-:W-:-:S04]  /*42f0*/  USEL UR8, UR8, URZ, UP0 ;  /* 0x000000ff08087287 */ /* 0x000fc80008000000 */
[----:B------:R-:W-:Y:S01]  /*4300*/  ULEA UR8, UR8, UR6, 0x3 ;  /* 0x0000000608087291 */ /* 0x000fe2000f8e18ff */
[----:B------:R-:W-:-:S04]  /*4310*/  LOP3.LUT R2, R2, UR7, RZ, 0x3c, !PT ;  /* 0x0000000702027c12 */ /* 0x000fc8000f8e3cff */
[----:B------:R-:W-:Y:S01]  /*4320*/  SHF.L.U32 R2, R2, 0x1f, RZ ;  /* 0x0000001f02027819 */ /* 0x000fe200000006ff */
[----:B-1----:R-:W-:-:S04]  /*4330*/  IMAD.U32 R0, RZ, RZ, UR8 ;  /* 0x00000008ff007e24 */ /* 0x002fc8000f8e00ff */
[----:B------:R1:W2:Y:S03]  /*4340*/  SYNCS.PHASECHK.TRANS64.TRYWAIT P0, [R0+URZ], R2 ;  /* 0x00000002000075a7 */ /* 0x0002a600080011ff */
[----:B--2---:R-:W-:Y:S05]  /*4350*/  @!P0 NANOSLEEP.SYNCS 0x989680 ;  /* 0x009896800000895d */ /* 0x004fea0003900000 */
[----:B------:R-:W2:Y:S02]  /*4360*/  @!P0 SYNCS.PHASECHK.TRANS64 P0, [R0+URZ], R2 ;  /* 0x00000002000085a7 */ /* 0x000ea400080010ff */
[----:B--2---:R-:W-:Y:S05]  /*4370*/  @P0 BRA `(.L_x_86) ;  /* 0x0000000000200947 */ /* 0x004fea0003800000 */
.L_x_87:
[----:B--2---:R2:W4:Y:S02]  /*4380*/  SYNCS.PHASECHK.TRANS64.TRYWAIT P0, [R0+URZ], R2 ;  /* 0x00000002000075a7 */ /* 0x00452400080011ff */
[----:B----4-:R-:W-:Y:S05]  /*4390*/  @!P0 NANOSLEEP.SYNCS 0x989680 ;  /* 0x009896800000895d */ /* 0x010fea0003900000 */
[----:B------:R-:W4:Y:S02]  /*43a0*/  @!P0 SYNCS.PHASECHK.TRANS64 P0, [R0+URZ], R2 ;  /* 0x00000002000085a7 */ /* 0x000f2400080010ff */
[----:B----4-:R-:W-:Y:S05]  /*43b0*/  @!P0 BRA `(.L_x_87) ;  /* 0xfffffffc00f08947 */ /* 0x010fea000383ffff */
[----:B------:R-:W-:Y:S05]  /*43c0*/  BRA `(.L_x_86) ;  /* 0x00000000000c7947 */ /* 0x000fea0003800000 */
.L_x_82:
[----:B------:R-:W-:-:S04]  /*43d0*/  UIADD3 UR6, UPT, UPT, UR5, 0x140, URZ ;  /* 0x0000014005067890 */ /* 0x000fc8000fffe0ff */
[----:B------:R-:W-:-:S09]  /*43e0*/  UPRMT UR6, UR10, 0x654, UR6 ;  /* 0x000006540a067896 */ /* 0x000fd20008000006 */
[----:B------:R-:W-:Y:S03]  /*43f0*/  SYNCS.ARRIVE.TRANS64.RED.A1T0 RZ, [UR6], RZ ;  /* 0x000000ffffff79a7 */ /* 0x000fe60008100406 */
.L_x_86:
[----:B-12---:R-:W-:Y:S01]  /*4400*/  SHF.L.U32 R2, RZ, 0x1f, RZ ;  /* 0x0000001fff027819 */ /* 0x006fe200000006ff */
[----:B------:R-:W-:Y:S01]  /*4410*/  UIADD3 UR6, UPT, UPT, UR5, 0x140, URZ ;  /* 0x0000014005067890 */ /* 0x000fe2000fffe0ff */
[----:B------:R-:W-:Y:S02]  /*4420*/  PLOP3.LUT P0, PT, PT, PT, UP1, 0x80, 0x8 ;  /* 0x000000000008781c */ /* 0x000fe40003f0f018 */
[----:B------:R-:W1:Y:S02]  /*4430*/  SYNCS.PHASECHK.TRANS64.TRYWAIT P1, [UR5+0x140], R2 ;  /* 0x00014002ff0075a7 */ /* 0x000e640008021105 */
[----:B-1----:R-:W-:Y:S09]  /*4440*/  @!P1 BRA `(.L_x_88) ;  /* 0x0000003c00509947 */ /* 0x002ff20003800000 */
.L_x_161:
[----:B------:R-:W-:Y:S01]  /*4450*/  @!UP1 UPRMT UR6, UR10, 0x654, UR6 ;  /* 0x000006540a069896 */ /* 0x000fe20008000006 */
[----:B------:R-:W-:Y:S01]  /*4460*/  UMOV UR8, 0xffff ;  /* 0x0000ffff00087882 */ /* 0x000fe20000000000 */
[----:B------:R-:W-:-:S07]  /*4470*/  UMOV UR5, 0x1 ;  /* 0x0000000100057882 */ /* 0x000fce0000000000 */
[----:B------:R-:W-:Y:S01]  /*4480*/  @!P0 SYNCS.ARRIVE.TRANS64.RED.A1T0 RZ, [UR6], RZ ;  /* 0x000000ffffff89a7 */ /* 0x000fe20008100406 */
[----:B------:R-:W-:Y:S01]  /*4490*/  NOP ;  /* 0x0000000000007918 */ /* 0x000fe20000000000 */
[----:B-1----:R-:W1:Y:S01]  /*44a0*/  LDS R0, [UR4+0x14] ;  /* 0x00001404ff007984 */ /* 0x002e620008000800 */
[----:B------:R-:W-:-:S04]  /*44b0*/  ULOP3.LUT UR6, UR21, 0xffff, URZ, 0xc0, !UPT ;  /* 0x0000ffff15067892 */ /* 0x000fc8000f8ec0ff */
[----:B------:R-:W-:-:S04]  /*44c0*/  USHF.R.U32.HI UR6, URZ, 0x5, UR6 ;  /* 0x00000005ff067899 */ /* 0x000fc80008011606 */
[----:B------:R-:W-:Y:S02]  /*44d0*/  USHF.L.U32 UR8, UR8, UR6, URZ ;  /* 0x0000000608087299 */ /* 0x000fe400080006ff */
[----:B------:R-:W-:-:S04]  /*44e0*/  USHF.L.U32 UR5, UR5, UR6, URZ ;  /* 0x0000000605057299 */ /* 0x000fc800080006ff */
[----:B-1----:R-:W-:-:S04]  /*44f0*/  LOP3.LUT R0, R0, UR8, RZ, 0xc0, !PT ;  /* 0x0000000800007c12 */ /* 0x002fc8000f8ec0ff */
[----:B------:R-:W-:-:S13]  /*4500*/  ISETP.NE.AND P0, PT, R0, UR8, PT ;  /* 0x0000000800007c0c */ /* 0x000fda000bf05270 */
[----:B------:R-:W-:Y:S05]  /*4510*/  @P0 BRA `(.L_x_89) ;  /* 0x0000000000580947 */ /* 0x000fea0003800000 */
[----:B------:R-:W1:Y:S02]  /*4520*/  LDS R0, [UR4+0x18] ;  /* 0x00001804ff007984 */ /* 0x000e640008000800 */
[----:B-1----:R-:W-:-:S04]  /*4530*/  LOP3.LUT R0, R0, UR5, RZ, 0xc0, !PT ;  /* 0x0000000500007c12 */ /* 0x002fc8000f8ec0ff */
[----:B------:R-:W-:-:S13]  /*4540*/  ISETP.NE.AND P0, PT, R0, UR5, PT ;  /* 0x0000000500007c0c */ /* 0x000fda000bf05270 */
[----:B------:R-:W-:Y:S05]  /*4550*/  @P0 BRA `(.L_x_90) ;  /* 0x00000000003c0947 */ /* 0x000fea0003800000 */
[----:B------:R-:W1:Y:S01]  /*4560*/  S2R R2, SR_LANEID ;  /* 0x0000000000027919 */ /* 0x000e620000000000 */
[----:B------:R-:W-:Y:S01]  /*4570*/  ULOP3.LUT UR8, URZ, UR8, URZ, 0x33, !UPT ;  /* 0x00000008ff087292 */ /* 0x000fe2000f8e33ff */
[----:B----4-:R-:W-:Y:S02]  /*4580*/  VOTEU.ANY UR7, UPT, PT ;  /* 0x0000000000077886 */ /* 0x010fe400038e0100 */
[----:B------:R-:W-:-:S03]  /*4590*/  UFLO.U32 UR7, UR7 ;  /* 0x00000007000772bd */ /* 0x000fc600080e0000 */
[----:B------:R-:W-:-:S04]  /*45a0*/  IMAD.U32 R0, RZ, RZ, UR8 ;  /* 0x00000008ff007e24 */ /* 0x000fc8000f8e00ff */
[----:B------:R2:W4:Y:S02]  /*45b0*/  REDUX UR6, R0 ;  /* 0x00000000000673c4 */ /* 0x0005240000000000 */
[----:B------:R1:W-:Y:S02]  /*45c0*/  UTCATOMSWS.AND URZ, UR8 ;  /* 0x0000000800ff79e3 */ /* 0x0003e40008000000 */
[----:B-1----:R-:W-:Y:S02]  /*45d0*/  ISETP.EQ.U32.AND P0, PT, R2, UR7, PT ;  /* 0x0000000702007c0c */ /* 0x002fe4000bf02070 */
[----:B--2---:R-:W-:Y:S02]  /*45e0*/  LOP3.LUT R0, RZ, UR5, RZ, 0x33, !PT ;  /* 0x00000005ff007c12 */ /* 0x004fe4000f8e33ff */
[----:B----4-:R-:W-:Y:S02]  /*45f0*/  MOV R2, UR6 ;  /* 0x0000000600027c02 */ /* 0x010fe40008000f00 */
[----:B------:R-:W1:Y:S07]  /*4600*/  REDUX UR5, R0 ;  /* 0x00000000000573c4 */ /* 0x000e6e0000000000 */
[----:B------:R2:W-:Y:S01]  /*4610*/  @P0 ATOMS.AND RZ, [UR4+0x14], R2 ;  /* 0x00001402ffff098c */ /* 0x0005e2000a800004 */
[----:B-1----:R-:W-:-:S05]  /*4620*/  IMAD.U32 R0, RZ, RZ, UR5 ;  /* 0x00000005ff007e24 */ /* 0x002fca000f8e00ff */
[----:B------:R2:W-:Y:S01]  /*4630*/  @P0 ATOMS.AND RZ, [UR4+0x18], R0 ;  /* 0x00001800ffff098c */ /* 0x0005e2000a800004 */
[----:B------:R-:W-:Y:S05]  /*4640*/  BRA `(.L_x_91) ;  /* 0x0000000000147947 */ /* 0x000fea0003800000 */
.L_x_90:
[----:B------:R-:W-:Y:S02]  /*4650*/  MOV R2, 0x4670 ;  /* 0x0000467000027802 */ /* 0x000fe40000000f00 */
[----:B---345:R-:W-:Y:S05]  /*4660*/  CALL.REL.NOINC `($__internal_0_$__cuda_sm10x_tcgen05_guardrail_trap_col_being_dealloced_not_returned_by_alloc) ;  /* 0x0000003c00647944 */ /* 0x038fea0003c00000 */
[----:B------:R-:W-:Y:S05]  /*4670*/  BRA `(.L_x_91) ;  /* 0x0000000000087947 */ /* 0x000fea0003800000 */
.L_x_89:
[----:B------:R-:W-:Y:S02]  /*4680*/  MOV R2, 0x46a0 ;  /* 0x000046a000027802 */ /* 0x000fe40000000f00 */
[----:B---345:R-:W-:Y:S05]  /*4690*/  CALL.REL.NOINC `($__internal_2_$__cuda_sm10x_tcgen05_guardrail_trap_unallocated_columns_being_dealloced) ;  /* 0x0000003c00707944 */ /* 0x038fea0003c00000 */
.L_x_91:
[----:B------:R-:W-:Y:S01]  /*46a0*/  NOP ;  /* 0x0000000000007918 */ /* 0x000fe20000000000 */
[----:B------:R-:W-:Y:S05]  /*46b0*/  EXIT ;  /* 0x000000000000794d */ /* 0x000fea0003800000 */
.L_x_62:
[----:B------:R-:W-:-:S09]  /*46c0*/  UISETP.NE.OR UP0, UPT, UR15, 0x3, !UP4 ;  /* 0x000000030f00788c */ /* 0x000fd2000e705670 */
[----:B------:R-:W-:Y:S05]  /*46d0*/  BRA.U UP0, `(.L_x_92) ;  /* 0x0000000900e87547 */ /* 0x000fea000b800000 */
[----:B------:R-:W2:Y:S01]  /*46e0*/  LDCU UR25, c[0x0][0x370] ;  /* 0x00006e00ff1977ac */ /* 0x000ea20008000800 */
[----:B------:R-:W3:Y:S01]  /*46f0*/  LDC.64 R16, c[0x0][0x348] ;  /* 0x0000d200ff107b82 */ /* 0x000ee20000000a00 */
[----:B------:R-:W-:Y:S02]  /*4700*/  HFMA2 R13, -RZ, RZ, 0, 0 ;  /* 0x00000000ff0d7431 */ /* 0x000fe400000001ff */
[----:B------:R-:W-:Y:S01]  /*4710*/  IMAD.MOV.U32 R15, RZ, RZ, 0x1 ;  /* 0x00000001ff0f7424 */ /* 0x000fe200078e00ff */
[----:B------:R-:W2:Y:S01]  /*4720*/  LDCU.128 UR20, c[0x0][0xb10] ;  /* 0x00016200ff1477ac */ /* 0x000ea20008000c00 */
[----:B------:R-:W-:Y:S01]  /*4730*/  IMAD.MOV.U32 R14, RZ, RZ, RZ ;  /* 0x000000ffff0e7224 */ /* 0x000fe200078e00ff */
[----:B------:R-:W-:Y:S01]  /*4740*/  MOV R12, 0x2000 ;  /* 0x00002000000c7802 */ /* 0x000fe20000000f00 */
[----:B------:R-:W4:Y:S01]  /*4750*/  LDCU UR24, c[0x0][0x374] ;  /* 0x00006e80ff1877ac */ /* 0x000f220008000800 */
[----:B------:R-:W1:Y:S01]  /*4760*/  LDC.64 R2, c[0x0][0x888] ;  /* 0x00022200ff027b82 */ /* 0x000e620000000a00 */
[----:B------:R-:W4:Y:S01]  /*4770*/  LDCU UR13, c[0x0][0xb0c] ;  /* 0x00016180ff0d77ac */ /* 0x000f220008000800 */
[----:B------:R-:W4:Y:S06]  /*4780*/  LDCU UR18, c[0x0][0xb20] ;  /* 0x00016400ff1277ac */ /* 0x000f2c0008000800 */
[----:B------:R-:W1:Y:S01]  /*4790*/  LDC.64 R4, c[0x0][0x890] ;  /* 0x00022400ff047b82 */ /* 0x000e620000000a00 */
[----:B------:R-:W3:Y:S01]  /*47a0*/  LDCU UR4, c[0x0][0xb30] ;  /* 0x00016600ff0477ac */ /* 0x000ee20008000800 */
[----:B------:R-:W-:Y:S01]  /*47b0*/  UMOV UR19, 0x400 ;  /* 0x0000040000137882 */ /* 0x000fe20000000000 */
[----:B------:R-:W-:-:S02]  /*47c0*/  UISETP.GE.AND UP0, UPT, UR37, 0x1, UPT ;  /* 0x000000012500788c */ /* 0x000fc4000bf06270 */
[----:B------:R-:W-:Y:S02]  /*47d0*/  ULEA UR19, UR54, UR19, 0x18 ;  /* 0x0000001336137291 */ /* 0x000fe4000f8ec0ff */
[----:B------:R-:W-:Y:S02]  /*47e0*/  UP2UR UR5, UPR, URZ, 0x1 ;  /* 0x00000001ff057883 */ /* 0x000fe40008000000 */
[----:B--2---:R-:W-:Y:S02]  /*47f0*/  UIMAD.WIDE.U32 UR10, UR25, UR20, URZ ;  /* 0x00000014190a72a5 */ /* 0x004fe4000f8e00ff */
[----:B------:R-:W-:Y:S02]  /*4800*/  UIADD3 UR5, UPT, UPT, UR19, 0xa0, URZ ;  /* 0x000000a013057890 */ /* 0x000fe4000fffe0ff */
[----:B----4-:R-:W-:Y:S02]  /*4810*/  UIMAD.WIDE.U32 UR8, UR24, UR23, URZ ;  /* 0x00000017180872a5 */ /* 0x010fe4000f8e00ff */
[----:B------:R-:W-:-:S02]  /*4820*/  UPLOP3.LUT UP3, UPT, UPT, UPT, UPT, 0x40, 0x4 ;  /* 0x000000000004789c */ /* 0x000fc40003f6e870 */
[----:B------:R-:W-:Y:S01]  /*4830*/  UISETP.NE.AND UP4, UPT, UR37, 0x1, UPT ;  /* 0x000000012500788c */ /* 0x000fe2000bf85270 */
[----:B------:R-:W2:Y:S01]  /*4840*/  LDCU.64 UR6, c[0x0][0xb28] ;  /* 0x00016500ff0677ac */ /* 0x000ea20008000a00 */
[----:B------:R-:W-:Y:S02]  /*4850*/  UISETP.NE.AND UP6, UPT, UR13, 0x1, UPT ;  /* 0x000000010d00788c */ /* 0x000fe4000bfc5270 */
[----:B------:R-:W-:Y:S02]  /*4860*/  UISETP.NE.AND UP5, UPT, UR22, 0x1, UPT ;  /* 0x000000011600788c */ /* 0x000fe4000bfa5270 */
[----:B------:R-:W-:Y:S02]  /*4870*/  UPRMT UR54, UR54, 0x654, UR5 ;  /* 0x0000065436367896 */ /* 0x000fe40008000005 */
[----:B------:R-:W-:Y:S02]  /*4880*/  USHF.R.U32.HI UR28, URZ, UR21, UR11 ;  /* 0x00000015ff1c7299 */ /* 0x000fe4000801160b */
[----:B------:R-:W-:-:S02]  /*4890*/  USHF.R.U32.HI UR27, URZ, UR18, UR9 ;  /* 0x00000012ff1b7299 */ /* 0x000fc40008011609 */
[----:B---3--:R-:W-:-:S11]  /*48a0*/  UISETP.NE.AND UP2, UPT, UR4, 0x1, UPT ;  /* 0x000000010400788c */ /* 0x008fd6000bf45270 */
.L_x_100:
[C---:B------:R-:W-:Y:S02]  /*48b0*/  LEA R7, R14.reuse, UR19, 0x3 ;  /* 0x000000130e077c11 */ /* 0x040fe4000f8e18ff */
[----:B------:R-:W-:Y:S02]  /*48c0*/  SHF.L.U32 R0, R13, 0x1f, RZ ;  /* 0x0000001f0d007819 */ /* 0x000fe400000006ff */
[----:B------:R-:W-:Y:S02]  /*48d0*/  LEA R8, R14, UR19, 0x4 ;  /* 0x000000130e087c11 */ /* 0x000fe4000f8e20ff */
[----:B---3--:R-:W3:Y:S02]  /*48e0*/  SYNCS.PHASECHK.TRANS64.TRYWAIT P0, [R7+URZ+0xc0], R0 ;  /* 0x0000c000070075a7 */ /* 0x008ee400080011ff */
[----:B---3--:R-:W-:Y:S05]  /*48f0*/  @!P0 BRA `(.L_x_93) ;  /* 0x00000038003c8947 */ /* 0x008fea0003800000 */
.L_x_162:
[----:B------:R-:W4:Y:S01]  /*4900*/  LDS.128 R8, [R8+0x150] ;  /* 0x0001500008087984 */ /* 0x000f220000000c00 */
[----:B------:R-:W-:Y:S01]  /*4910*/  UISETP.GE.AND UP0, UPT, UR37, 0x1, UPT ;  /* 0x000000012500788c */ /* 0x000fe2000bf06270 */
[----:B------:R-:W-:Y:S01]  /*4920*/  @!PT LDS RZ, [RZ] ;  /* 0x00000000fffff984 */ /* 0x000fe20000000800 */
[----:B------:R-:W-:Y:S01]  /*4930*/  @!PT LDS RZ, [RZ] ;  /* 0x00000000fffff984 */ /* 0x000fe20000000800 */
[----:B------:R-:W-:Y:S01]  /*4940*/  @!PT LDS RZ, [RZ] ;  /* 0x00000000fffff984 */ /* 0x000fe20000000800 */
[----:B------:R-:W-:Y:S01]  /*4950*/  @!PT LDS RZ, [RZ] ;  /* 0x00000000fffff984 */ /* 0x000fe20000000800 */
[----:B------:R1:W-:Y:S06]  /*4960*/  MEMBAR.ALL.CTA ;  /* 0x0000000000007992 */ /* 0x0003ec0000008000 */
[----:B-1----:R-:W1:Y:S01]  /*4970*/  FENCE.VIEW.ASYNC.S ;  /* 0x00000000000073c6 */ /* 0x002e620000000000 */
[----:B----4-:R-:W-:Y:S11]  /*4980*/  LOP3.LUT P0, RZ, R10, 0x1, RZ, 0xc0, !PT ;  /* 0x000000010aff7812 */ /* 0x010ff6000780c0ff */
[----:B------:R-:W-:Y:S02]  /*4990*/  @!UPT UIADD3 URZ, UPT, UPT, URZ, URZ, URZ ;  /* 0x000000fffffff290 */ /* 0x000fe4000fffe0ff */
[----:B-1----:R-:W-:Y:S01]  /*49a0*/  VOTEU.ANY UP1, P0 ;  /* 0x0000000000ff7886 */ /* 0x002fe20000020100 */
[----:B------:R-:W-:Y:S11]  /*49b0*/  PLOP3.LUT P0, PT, PT, PT, UP1, 0x80, 0x8 ;  /* 0x000000000008781c */ /* 0x000ff60003f0f018 */
[----:B------:R-:W-:Y:S02]  /*49c0*/  @!UPT UIADD3 URZ, UPT, UPT, URZ, URZ, URZ ;  /* 0x000000fffffff290 */ /* 0x000fe4000fffe0ff */
[----:B---3--:R-:W-:Y:S02]  /*49d0*/  @P0 SHF.R.U32.HI R0, RZ, 0x10, R9 ;  /* 0x00000010ff000819 */ /* 0x008fe40000011609 */
[----:B------:R-:W-:Y:S02]  /*49e0*/  @P0 MOV R6, R8 ;  /* 0x0000000800060202 */ /* 0x000fe40000000f00 */
[----:B------:R-:W-:Y:S01]  /*49f0*/  @P0 R2UR UR4, R0 ;  /* 0x00000000000402ca */ /* 0x000fe200000e0000 */
[----:B------:R-:W-:Y:S01]  /*4a00*/  VIADD R0, R7, 0xd0 ;  /* 0x000000d007007836 */ /* 0x000fe20000000000 */
[----:B------:R-:W-:Y:S02]  /*4a10*/  @P0 LOP3.LUT R8, R9, 0xffff, RZ, 0xc0, !PT ;  /* 0x0000ffff09080812 */ /* 0x000fe400078ec0ff */
[----:B------:R-:W-:Y:S02]  /*4a20*/  @P0 R2UR UR8, R6 ;  /* 0x00000000060802ca */ /* 0x000fe400000e0000 */
[----:B------:R-:W-:Y:S02]  /*4a30*/  PRMT R0, RZ, 0x654, R0 ;  /* 0x00000654ff007816 */ /* 0x000fe40000000000 */
[----:B------:R-:W-:Y:S02]  /*4a40*/  @P0 R2UR UR5, R8 ;  /* 0x00000000080502ca */ /* 0x000fe400000e0000 */
[----:B------:R1:W-:Y:S03]  /*4a50*/  SYNCS.ARRIVE.TRANS64.RED.A1T0 RZ, [R0+URZ], RZ ;  /* 0x000000ff00ff79a7 */ /* 0x0003e600081004ff */
[----:B------:R-:W-:Y:S04]  /*4a60*/  @UP1 UMOV UR29, UR4 ;  /* 0x00000004001d1c82 */ /* 0x000fe80008000000 */
[----:B------:R-:W-:Y:S04]  /*4a70*/  @UP1 UMOV UR15, UR8 ;  /* 0x00000008000f1c82 */ /* 0x000fe80008000000 */
[----:B------:R-:W-:Y:S01]  /*4a80*/  @UP1 UMOV UR14, UR5 ;  /* 0x00000005000e1c82 */ /* 0x000fe20008000000 */
[----:B------:R-:W-:Y:S05]  /*4a90*/  BRA.U !UP0, `(.L_x_94) ;  /* 0x0000000108947547 */ /* 0x000fea000b800000 */
[----:B------:R-:W-:Y:S02]  /*4aa0*/  UIMAD.WIDE.U32 UR30, UR14, UR23, URZ ;  /* 0x000000170e1e72a5 */ /* 0x000fe4000f8e00ff */
[----:B------:R-:W-:Y:S02]  /*4ab0*/  UIMAD.WIDE.U32 UR40, UR15, UR20, URZ ;  /* 0x000000140f2872a5 */ /* 0x000fe4000f8e00ff */
[----:B------:R-:W-:Y:S02]  /*4ac0*/  USEL UR4, UR24, UR27, !UP5 ;  /* 0x0000001b18047287 */ /* 0x000fe4000e800000 */
[----:B------:R-:W-:Y:S02]  /*4ad0*/  USHF.R.U32.HI UR32, URZ, UR18, UR31 ;  /* 0x00000012ff207299 */ /* 0x000fe4000801161f */
[----:B--2---:R-:W-:Y:S02]  /*4ae0*/  UIMAD.WIDE.U32 UR38, UR4, UR6, URZ ;  /* 0x00000006042672a5 */ /* 0x004fe4000f8e00ff */
[----:B------:R-:W-:Y:S02]  /*4af0*/  USEL UR9, UR25, UR28, !UP6 ;  /* 0x0000001c19097287 */ /* 0x000fe4000f000000 */
[----:B------:R-:W-:Y:S02]  /*4b00*/  USEL UR8, UR14, UR32, !UP5 ;  /* 0x000000200e087287 */ /* 0x000fe4000e800000 */
[----:B------:R-:W-:Y:S02]  /*4b10*/  UIMAD.WIDE.U32 UR34, UR9, UR6, URZ ;  /* 0x00000006092272a5 */ /* 0x000fe4000f8e00ff */
[----:B------:R-:W-:Y:S02]  /*4b20*/  UIMAD.WIDE.U32 UR16, UR8, UR6, URZ ;  /* 0x00000006081072a5 */ /* 0x000fe4000f8e00ff */
[----:B------:R-:W-:Y:S02]  /*4b30*/  @UP4 USHF.R.U32.HI UR9, URZ, UR7, UR35 ;  /* 0x00000007ff094299 */ /* 0x000fe40008011623 */
[----:B------:R-:W-:Y:S02]  /*4b40*/  USHF.R.U32.HI UR17, URZ, UR7, UR17 ;  /* 0x00000007ff117299 */ /* 0x000fe40008011611 */
[----:B------:R-:W-:Y:S02]  /*4b50*/  UIMAD UR10, UR37, UR9, URZ ;  /* 0x00000009250a72a4 */ /* 0x000fe4000f8e02ff */
[----:B------:R-:W-:Y:S01]  /*4b60*/  USEL UR17, UR8, UR17, !UP4 ;  /* 0x0000001108117287 */ /* 0x000fe2000e000000 */
[----:B------:R-:W-:Y:S02]  /*4b70*/  UMOV UR31, UR41 ;  /* 0x00000029001f7c82 */ /* 0x000fe40008000000 */
[----:B------:R-:W-:Y:S02]  /*4b80*/  USHF.R.U32.HI UR30, URZ, UR21, UR31 ;  /* 0x00000015ff1e7299 */ /* 0x000fe4000801161f */
[----:B------:R-:W-:Y:S02]  /*4b90*/  UIADD3 UR16, UPT, UPT, -UR17, URZ, URZ ;  /* 0x000000ff11107290 */ /* 0x000fe4000fffe1ff */
[----:B------:R-:W-:Y:S02]  /*4ba0*/  USEL UR5, UR15, UR30, !UP6 ;  /* 0x0000001e0f057287 */ /* 0x000fe4000f000000 */
[----:B------:R-:W-:Y:S01]  /*4bb0*/  UIMAD UR16, UR37, UR16, UR8 ;  /* 0x00000010251072a4 */ /* 0x000fe2000f8e0208 */
[----:B------:R-:W-:Y:S02]  /*4bc0*/  UMOV UR31, UR39 ;  /* 0x00000027001f7c82 */ /* 0x000fe40008000000 */
[----:B------:R-:W-:Y:S04]  /*4bd0*/  @UP4 USHF.R.U32.HI UR4, URZ, UR7, UR31 ;  /* 0x00000007ff044299 */ /* 0x000fe8000801161f */
[----:B------:R-:W-:Y:S04]  /*4be0*/  UIMAD UR4, UR37, UR4, URZ ;  /* 0x00000004250472a4 */ /* 0x000fe8000f8e02ff */
[----:B------:R-:W-:Y:S04]  /*4bf0*/  UISETP.GE.AND UP0, UPT, UR8, UR4, UPT ;  /* 0x000000040800728c */ /* 0x000fe8000bf06270 */
[----:B------:R-:W-:Y:S02]  /*4c00*/  UISETP.GE.OR UP0, UPT, UR5, UR10, UP0 ;  /* 0x0000000a0500728c */ /* 0x000fe40008706670 */
[----:B------:R-:W-:Y:S09]  /*4c10*/  UIMAD.WIDE.U32 UR10, UR5, UR6, URZ ;  /* 0x00000006050a72a5 */ /* 0x000ff2000f8e00ff */
[----:B------:R-:W-:Y:S04]  /*4c20*/  @!UP0 USHF.R.U32.HI UR4, URZ, UR7, UR11 ;  /* 0x00000007ff048299 */ /* 0x000fe8000801160b */
[----:B------:R-:W-:Y:S04]  /*4c30*/  @!UP0 USEL UR4, UR5, UR4, !UP4 ;  /* 0x0000000405048287 */ /* 0x000fe8000e000000 */
[----:B------:R-:W-:Y:S02]  /*4c40*/  @!UP0 UIMAD UR12, UR9, UR16, UR4 ;  /* 0x00000010090c82a4 */ /* 0x000fe4000f8e0204 */
[----:B------:R-:W-:Y:S02]  /*4c50*/  @!UP0 UIADD3 UR16, UPT, UPT, UR17, -UR4, URZ ;  /* 0x8000000411108290 */ /* 0x000fe4000fffe0ff */
[----:B------:R-:W-:Y:S02]  /*4c60*/  UIADD3 UR9, UPT, UPT, -UR5, URZ, URZ ;  /* 0x000000ff05097290 */ /* 0x000fe4000fffe1ff */
[----:B------:R-:W-:Y:S02]  /*4c70*/  UIADD3 UR4, UPT, UPT, -UR8, URZ, URZ ;  /* 0x000000ff08047290 */ /* 0x000fe4000fffe1ff */
[----:B------:R-:W-:Y:S02]  /*4c80*/  @!UP0 UIMAD UR8, UR16, UR37, UR5 ;  /* 0x00000025100882a4 */ /* 0x000fe4000f8e0205 */
[----:B------:R-:W-:Y:S02]  /*4c90*/  UIMAD UR15, UR13, UR9, UR15 ;  /* 0x000000090d0f72a4 */ /* 0x000fe4000f8e020f */
[----:B------:R-:W-:Y:S01]  /*4ca0*/  UIMAD UR14, UR22, UR4, UR14 ;  /* 0x00000004160e72a4 */ /* 0x000fe2000f8e020e */
[----:B------:R-:W-:Y:S02]  /*4cb0*/  @!UP0 UMOV UR5, UR12 ;  /* 0x0000000c00058c82 */ /* 0x000fe40008000000 */
[----:B------:R-:W-:Y:S02]  /*4cc0*/  UIMAD UR15, UR5, UR13, UR15 ;  /* 0x0000000d050f72a4 */ /* 0x000fe4000f8e020f */
[----:B------:R-:W-:Y:S11]  /*4cd0*/  UIMAD UR14, UR8, UR22, UR14 ;  /* 0x00000016080e72a4 */ /* 0x000ff6000f8e020e */
[----:B------:R-:W-:Y:S01]  /*4ce0*/  @!UPT UIADD3 URZ, UPT, UPT, URZ, URZ, URZ ;  /* 0x000000fffffff290 */ /* 0x000fe2000fffe0ff */
.L_x_94:
[----:B------:R-:W3:Y:S01]  /*4cf0*/  @!UP2 LDCU.128 UR8, c[0x0][0xb10] ;  /* 0x00016200ff08a7ac */ /* 0x000ee20008000c00 */
[C---:B------:R-:W-:Y:S02]  /*4d00*/  ISETP.NE.U32.AND P1, PT, R4.reuse, RZ, PT ;  /* 0x000000ff0400720c */ /* 0x040fe40003f25070 */
[----:B------:R-:W-:Y:S02]  /*4d10*/  ISETP.NE.U32.AND P0, PT, R4, RZ, PT ;  /* 0x000000ff0400720c */ /* 0x000fe40003f05070 */
[C---:B------:R-:W-:Y:S02]  /*4d20*/  ISETP.NE.AND.EX P1, PT, R5.reuse, RZ, PT, P1 ;  /* 0x000000ff0500720c */ /* 0x040fe40003f25310 */
[----:B------:R-:W-:Y:S01]  /*4d30*/  ISETP.NE.AND.EX P0, PT, R5, RZ, PT, P0 ;  /* 0x000000ff0500720c */ /* 0x000fe20003f05300 */
[----:B------:R-:W4:Y:S01]  /*4d40*/  @!UP2 LDCU UR5, c[0x0][0xb0c] ;  /* 0x00016180ff05a7ac */ /* 0x000f220008000800 */
[----:B------:R-:W-:Y:S01]  /*4d50*/  SHF.L.U32 R6, R15, 0x1f, RZ ;  /* 0x0000001f0f067819 */ /* 0x000fe200000006ff */
[----:B---3--:R-:W-:Y:S04]  /*4d60*/  UIMAD.WIDE.U32 UR16, UR15, UR8, URZ ;  /* 0x000000080f1072a5 */ /* 0x008fe8000f8e00ff */
[----:B------:R-:W-:Y:S02]  /*4d70*/  @!UP2 USHF.R.U32.HI UR4, URZ, UR9, UR17 ;  /* 0x00000009ff04a299 */ /* 0x000fe40008011611 */
[----:B------:R-:W-:Y:S02]  /*4d80*/  UIMAD.WIDE.U32 UR16, UR14, UR11, URZ ;  /* 0x0000000b0e1072a5 */ /* 0x000fe4000f8e00ff */
[----:B----4-:R-:W-:Y:S04]  /*4d90*/  @!UP2 UISETP.NE.AND UP0, UPT, UR5, 0x1, UPT ;  /* 0x000000010500a88c */ /* 0x010fe8000bf05270 */
[----:B------:R-:W-:Y:S02]  /*4da0*/  @!UP2 USEL UR8, UR15, UR4, !UP0 ;  /* 0x000000040f08a287 */ /* 0x000fe4000c000000 */
[----:B------:R-:W-:Y:S01]  /*4db0*/  @!UP2 UISETP.NE.AND UP0, UPT, UR10, 0x1, UPT ;  /* 0x000000010a00a88c */ /* 0x000fe2000bf05270 */
[----:B------:R-:W3:Y:S02]  /*4dc0*/  @!UP2 LDCU UR4, c[0x0][0xb20] ;  /* 0x00016400ff04a7ac */ /* 0x000ee40008000800 */
[----:B---3--:R-:W-:Y:S04]  /*4dd0*/  @!UP2 USHF.R.U32.HI UR4, URZ, UR4, UR17 ;  /* 0x00000004ff04a299 */ /* 0x008fe80008011611 */
[----:B------:R-:W-:Y:S04]  /*4de0*/  @!UP2 USEL UR9, UR14, UR4, !UP0 ;  /* 0x000000040e09a287 */ /* 0x000fe8000c000000 */
[----:B------:R-:W-:Y:S02]  /*4df0*/  @!UP2 UIADD3 UR4, UPT, UPT, -UR8, UR9, URZ ;  /* 0x000000090804a290 */ /* 0x000fe4000fffe1ff */
[----:B------:R-:W-:Y:S02]  /*4e00*/  @!UP2 UIADD3 UR8, UPT, UPT, UR8, -UR9, URZ ;  /* 0x800000090808a290 */ /* 0x000fe4000fffe0ff */
[----:B------:R-:W-:Y:S02]  /*4e10*/  @!UP2 UIMAD UR15, UR4, UR5, UR15 ;  /* 0x00000005040fa2a4 */ /* 0x000fe4000f8e020f */
[----:B------:R-:W-:Y:S01]  /*4e20*/  @!UP2 UIMAD UR14, UR8, UR10, UR14 ;  /* 0x0000000a080ea2a4 */ /* 0x000fe2000f8e020e */
[----:B------:R-:W-:Y:S11]  /*4e30*/  BRA.U UP3, `(.L_x_95) ;  /* 0x0000000103107547 */ /* 0x000ff6000b800000 */
[----:B------:R-:W-:Y:S04]  /*4e40*/  MOV R7, UR26 ;  /* 0x0000001a00077c02 */ /* 0x000fe80008000f00 */
[----:B------:R-:W-:Y:S04]  /*4e50*/  SHF.L.U32 R7, R7, 0x1f, RZ ;  /* 0x0000001f07077819 */ /* 0x000fe800000006ff */
[----:B------:R-:W3:Y:S02]  /*4e60*/  SYNCS.PHASECHK.TRANS64.TRYWAIT P2, [UR19+0xb8], R7 ;  /* 0x0000b807ff0075a7 */ /* 0x000ee40008041113 */
[----:B---3--:R-:W-:Y:S05]  /*4e70*/  @!P2 BRA `(.L_x_96) ;  /* 0x0000003000f0a947 */ /* 0x008fea0003800000 */
.L_x_95:
[----:B------:R-:W-:Y:S05]  /*4e80*/  @!P1 BRA `(.L_x_97) ;  /* 0x00000000002c9947 */ /* 0x000fea0003800000 */
[----:B------:R-:W-:Y:S01]  /*4e90*/  ISETP.NE.U32.AND P1, PT, R2, RZ, PT ;  /* 0x000000ff0200720c */ /* 0x000fe20003f25070 */
[----:B------:R-:W-:Y:S03]  /*4ea0*/  IMAD.MOV.U32 R141, RZ, RZ, 0x1 ;  /* 0x00000001ff8d7424 */ /* 0x000fe600078e00ff */
[----:B------:R-:W-:Y:S11]  /*4eb0*/  ISETP.NE.AND.EX P1, PT, R3, RZ, PT, P1 ;  /* 0x000000ff0300720c */ /* 0x000ff60003f25310 */
[----:B------:R-:W-:Y:S02]  /*4ec0*/  @!UPT UIADD3 URZ, UPT, UPT, URZ, URZ, URZ ;  /* 0x000000fffffff290 */ /* 0x000fe4000fffe0ff */
[----:B------:R-:W3:Y:S01]  /*4ed0*/  @P1 LDC.64 R8, c[0x0][0x888] ;  /* 0x00022200ff081b82 */ /* 0x000ee20000000a00 */
[----:B-1----:R-:W-:Y:S04]  /*4ee0*/  @P1 IMAD R0, R4, UR36, RZ ;  /* 0x0000002404001c24 */ /* 0x002fe8000f8e02ff */
[----:B---3--:R-:W-:Y:S04]  /*4ef0*/  @P1 IMAD.WIDE R8, R0, 0x4, R8 ;  /* 0x0000000400081825 */ /* 0x008fe800078e0208 */
[----:B------:R-:W-:Y:S01]  /*4f00*/  HFMA2 R0, -RZ, RZ, 0, 5.9604644775390625e-08 ;  /* 0x00000001ff007431 */ /* 0x000fe200000001ff */
[----:B-----5:R3:W5:Y:S04]  /*4f10*/  @P1 LDG.E R71, desc[UR52][R8.64] ;  /* 0x0000003408471981 */ /* 0x020768000c1e1900 */
[----:B------:R-:W-:Y:S01]  /*4f20*/  @!P1 PRMT R141, R0, 0x7610, R141 ;  /* 0x00007610008d9816 */ /* 0x000fe2000000008d */
[----:B---3--:R-:W4:Y:S06]  /*4f30*/  @!P1 LDC R71, c[0x0][0x880] ;  /* 0x00022000ff479b82 */ /* 0x008f2c0000000800 */
.L_x_97:
[----:B----45:R-:W-:Y:S01]  /*4f40*/  @!P0 FSETP.EQ.AND P1, PT, R71, RZ, PT ;  /* 0x000000ff4700820b */ /* 0x030fe20003f22000 */
[----:B------:R-:W-:Y:S01]  /*4f50*/  @!UPT UIADD3 URZ, UPT, UPT, URZ, URZ, URZ ;  /* 0x000000fffffff290 */ /* 0x000fe2000fffe0ff */
[----:B------:R-:W-:Y:S11]  /*4f60*/  @!P0 BRA `(.L_x_98) ;  /* 0x0000000000188947 */ /* 0x000ff60003800000 */
[----:B------:R-:W-:Y:S02]  /*4f70*/  LOP3.LUT P0, RZ, R141, 0xff, RZ, 0xc0, !PT ;  /* 0x000000ff8dff7812 */ /* 0x000fe4000780c0ff */
[----:B------:R-:W-:Y:S04]  /*4f80*/  ISETP.NE.U32.AND P1, PT, R2, RZ, PT ;  /* 0x000000ff0200720c */ /* 0x000fe80003f25070 */
[----:B------:R-:W-:Y:S04]  /*4f90*/  ISETP.NE.AND.EX P1, PT, R3, RZ, PT, P1 ;  /* 0x000000ff0300720c */ /* 0x000fe80003f25310 */
[----:B------:R-:W-:Y:S03]  /*4fa0*/  PLOP3.LUT P1, PT, P1, PT, PT, 0x8, 0x80 ;  /* 0x000000000080781c */ /* 0x000fe60000f2e170 */
[----:B------:R-:W-:Y:S11]  /*4fb0*/  @P0 FSETP.EQ.AND P1, PT, R71, RZ, PT ;  /* 0x000000ff4700020b */ /* 0x000ff60003f22000 */
[----:B------:R-:W-:Y:S02]  /*4fc0*/  @!UPT UIADD3 URZ, UPT, UPT, URZ, URZ, URZ ;  /* 0x000000fffffff290 */ /* 0x000fe4000fffe0ff */
.L_x_98:
[----:B------:R-:W3:Y:S01]  /*4fd0*/  SYNCS.PHASECHK.TRANS64.TRYWAIT P0, [UR19+0xa8], R6 ;  /* 0x0000a806ff0075a7 */ /* 0x000ee20008001113 */
[----:B------:R-:W-:Y:S02]  /*4fe0*/  ELECT P2, URZ, PT ;  /* 0x0000000000ff782f */ /* 0x000fe40003840000 */
[----:B------:R-:W-:Y:S01]  /*4ff0*/  IADD3 R14, PT, PT, R14, 0x1, RZ ;  /* 0x000000010e0e7810 */ /* 0x000fe20007ffe0ff */
[----:B---3--:R-:W-:Y:S10]  /*5000*/  @!P0 BRA `(.L_x_99) ;  /* 0x0000003000a48947 */ /* 0x008ff40003800000 */
.L_x_165:
[----:B------:R-:W-:Y:S01]  /*5010*/  PLOP3.LUT P1, PT, P1, P2, PT, 0xf2, 0x2f ;  /* 0x00000000002f781c */ /* 0x000fe20000f25e72 */
[----:B------:R-:W-:Y:S01]  /*5020*/  UMOV UR16, 0x0 ;  /* 0x0000000000107882 */ /* 0x000fe20000000000 */
[----:B------:R-:W-:Y:S01]  /*5030*/  UMOV UR17, 0x10000000 ;  /* 0x1000000000117882 */ /* 0x000fe20000000000 */
[----:B------:R-:W-:Y:S01]  /*5040*/  UMOV UR12, UR36 ;  /* 0x00000024000c7c82 */ /* 0x000fe20008000000 */
[----:B------:R-:W-:Y:S01]  /*5050*/  LOP3.LUT R15, R15, 0x1, RZ, 0x3c, !PT ;  /* 0x000000010f0f7812 */ /* 0x000fe200078e3cff */
[----:B------:R-:W-:Y:S01]  /*5060*/  UPLOP3.LUT UP3, UPT, UPT, UPT, UPT, 0x80, 0x8 ;  /* 0x000000000008789c */ /* 0x000fe20003f6f070 */
[----:B------:R-:W-:Y:S07]  /*5070*/  UMOV UR36, UR29 ;  /* 0x0000001d00247c82 */ /* 0x000fee0008000000 */
[----:B-1----:R-:W-:Y:S01]  /*5080*/  @!P1 IADD3 R6, P0, PT, R16, 0x580, RZ ;  /* 0x0000058010069810 */ /* 0x002fe20007f1e0ff */
[----:B------:R-:W-:Y:S03]  /*5090*/  VOTEU.ALL UP0, P1 ;  /* 0x0000000000ff7886 */ /* 0x000fe60000800000 */
[----:B------:R-:W-:Y:S01]  /*50a0*/  @!P1 R2UR UR5, R6 ;  /* 0x00000000060592ca */ /* 0x000fe200000e0000 */
[----:B------:R-:W-:Y:S01]  /*50b0*/  @!P1 IMAD.X R0, RZ, RZ, R17, P0 ;  /* 0x000000ffff009224 */ /* 0x000fe200000e0611 */
[----:B------:R-:W-:Y:S01]  /*50c0*/  @!UP0 USHF.L.U32 UR10, UR51, 0x6, URZ ;  /* 0x00000006330a8899 */ /* 0x000fe200080006ff */
[----:B------:R-:W-:Y:S01]  /*50d0*/  ISETP.NE.AND P0, PT, R14, 0x2, PT ;  /* 0x000000020e00780c */ /* 0x000fe20003f05270 */
[----:B------:R-:W-:Y:S02]  /*50e0*/  @!UP0 USHF.L.U32 UR11, UR50, 0x7, URZ ;  /* 0x00000007320b8899 */ /* 0x000fe400080006ff */
[----:B------:R-:W-:Y:S01]  /*50f0*/  @!P1 R2UR UR4, R0 ;  /* 0x00000000000492ca */ /* 0x000fe200000e0000 */
[----:B------:R-:W-:Y:S01]  /*5100*/  @!UP0 UIADD3 UR8, UPT, UPT, UR19, 0x200, URZ ;  /* 0x0000020013088890 */ /* 0x000fe2000fffe0ff */
[----:B------:R-:W-:Y:S01]  /*5110*/  SEL R0, RZ, 0x1, P0 ;  /* 0x00000001ff007807 */ /* 0x000fe20000000000 */
[----:B------:R-:W-:Y:S01]  /*5120*/  @!UP0 UIADD3 UR9, UPT, UPT, UR19, 0xa0, URZ ;  /* 0x000000a013098890 */ /* 0x000fe2000fffe0ff */
[----:B------:R-:W-:Y:S01]  /*5130*/  SEL R14, R14, RZ, P0 ;  /* 0x000000ff0e0e7207 */ /* 0x000fe20000000000 */
[----:B------:R-:W-:Y:S01]  /*5140*/  VOTEU.ALL UP0, P1 ;  /* 0x0000000000ff7886 */ /* 0x000fe20000800000 */
[----:B------:R-:W-:Y:S01]  /*5150*/  LOP3.LUT R13, R13, R0, RZ, 0x3c, !PT ;  /* 0x000000000d0d7212 */ /* 0x000fe200078e3cff */
[----:B------:R-:W-:Y:S01]  /*5160*/  IMAD.U32 R6, RZ, RZ, UR5 ;  /* 0x00000005ff067e24 */ /* 0x000fe2000f8e00ff */
[----:B------:R-:W-:Y:S02]  /*5170*/  UIADD3 UR51, UPT, UPT, UR14, UR48, URZ ;  /* 0x000000300e337290 */ /* 0x000fe4000fffe0ff */
[----:B------:R-:W-:Y:S03]  /*5180*/  UIADD3 UR50, UPT, UPT, UR15, UR49, URZ ;  /* 0x000000310f327290 */ /* 0x000fe6000fffe0ff */
[----:B------:R-:W-:Y:S01]  /*5190*/  IMAD.U32 R7, RZ, RZ, UR4 ;  /* 0x00000004ff077e24 */ /* 0x000fe2000f8e00ff */
[----:B------:R-:W-:Y:S04]  /*51a0*/  @!P1 R2UR UR4, R6 ;  /* 0x00000000060492ca */ /* 0x000fe800000e0000 */
[----:B------:R-:W-:Y:S11]  /*51b0*/  @!P1 R2UR UR5, R7 ;  /* 0x00000000070592ca */ /* 0x000ff600000e0000 */
[----:B------:R-:W-:Y:S02]  /*51c0*/  @!UPT UIADD3 URZ, UPT, UPT, URZ, URZ, URZ ;  /* 0x000000fffffff290 */ /* 0x000fe4000fffe0ff */
[----:B------:R3:W-:Y:S01]  /*51d0*/  @!UP0 UTMALDG.3D [UR8], [UR4], desc[UR16] ;  /* 0x00001008040085b4 */ /* 0x0007e20008011000 */
[----:B------:R3:W-:Y:S01]  /*51e0*/  @!P1 SYNCS.ARRIVE.TRANS64.RED.A0TR RZ, [UR19+0xa0], R12 ;  /* 0x0000a00cffff99a7 */ /* 0x0007e20008300413 */
[----:B------:R-:W-:Y:S01]  /*51f0*/  SYNCS.ARRIVE.TRANS64.RED.A1T0 RZ, [UR54], RZ ;  /* 0x000000ffffff79a7 */ /* 0x000fe20008100436 */
[----:B------:R-:W-:Y:S05]  /*5200*/  BRA.U UP1, `(.L_x_100) ;  /* 0xfffffff501a87547 */ /* 0x000fea000b83ffff */
[----:B------:R-:W-:Y:S07]  /*5210*/  MOV R0, UR19 ;  /* 0x0000001300007c02 */ /* 0x000fee0008000f00 */
.L_x_101:
[----:B-1----:R-:W-:-:S04]  /*5220*/  SHF.L.U32 R2, R15, 0x1f, RZ ;  /* 0x0000001f0f027819 */ /* 0x002fc800000006ff */
[----:B------:R1:W4:Y:S03]  /*5230*/  SYNCS.PHASECHK.TRANS64.TRYWAIT P0, [R0+URZ+0xa8], R2 ;  /* 0x0000a802000075a7 */ /* 0x00032600080011ff */
[----:B----4-:R-:W-:Y:S05]  /*5240*/  @!P0 NANOSLEEP.SYNCS 0x989680 ;  /* 0x009896800000895d */ /* 0x010fea0003900000 */
[----:B------:R-:W4:Y:S02]  /*5250*/  @!P0 SYNCS.PHASECHK.TRANS64 P0, [R0+URZ+0xa8], R2 ;  /* 0x0000a802000085a7 */ /* 0x000f2400080010ff */
[----:B--234-:R-:W-:Y:S05]  /*5260*/  @P0 EXIT ;  /* 0x000000000000094d */ /* 0x01cfea0003800000 */
[----:B------:R-:W-:Y:S05]  /*5270*/  BRA `(.L_x_101) ;  /* 0xfffffffc00e87947 */ /* 0x000fea000383ffff */
.L_x_92:
[----:B------:R-:W-:-:S06]  /*5280*/  UISETP.GE.AND UP0, UPT, UR15, 0x4, UPT ;  /* 0x000000040f00788c */ /* 0x000fcc000bf06270 */
[----:B------:R-:W-:-:S13]  /*5290*/  PLOP3.LUT P0, PT, PT, PT, UP0, 0x80, 0x8 ;  /* 0x000000000008781c */ /* 0x000fda0003f0f008 */
[----:B-1----:R-:W-:Y:S05]  /*52a0*/  @!P0 EXIT ;  /* 0x000000000000894d */ /* 0x002fea0003800000 */
[----:B------:R-:W-:Y:S01]  /*52b0*/  BAR.SYNC.DEFER_BLOCKING 0x6, 0xa0 ;  /* 0x0182800000007b1d */ /* 0x000fe20000010000 */
[C---:B------:R-:W-:Y:S01]  /*52c0*/  IMAD.SHL.U32 R2, R131.reuse, 0x40, RZ ;  /* 0x0000004083027824 */ /* 0x040fe200078e00ff */
[----:B------:R-:W-:Y:S01]  /*52d0*/  CS2R R146, SRZ ;  /* 0x0000000000927805 */ /* 0x000fe2000001ff00 */
[C---:B------:R-:W-:Y:S01]  /*52e0*/  IMAD.SHL.U32 R140, R131.reuse, 0x8, RZ ;  /* 0x00000008838c7824 */ /* 0x040fe200078e00ff */
[----:B------:R-:W-:Y:S01]  /*52f0*/  CS2R R144, SRZ ;  /* 0x0000000000907805 */ /* 0x000fe2000001ff00 */
[C---:B------:R-:W-:Y:S01]  /*5300*/  IMAD.SHL.U32 R148, R131.reuse, 0x10, RZ ;  /* 0x0000001083947824 */ /* 0x040fe200078e00ff */
[----:B------:R-:W-:Y:S01]  /*5310*/  UMOV UR57, 0x400 ;  /* 0x0000040000397882 */ /* 0x000fe20000000000 */
[----:B------:R-:W-:Y:S01]  /*5320*/  LOP3.LUT R3, R2, 0x180, RZ, 0xc0, !PT ;  /* 0x0000018002037812 */ /* 0x000fe200078ec0ff */
[----:B------:R-:W-:Y:S01]  /*5330*/  ULEA UR57, UR54, UR57, 0x18 ;  /* 0x0000003936397291 */ /* 0x000fe2000f8ec0ff */
[----:B------:R-:W1:Y:S01]  /*5340*/  LDC.64 R132, c[0x0][0x888] ;  /* 0x00022200ff847b82 */ /* 0x000e620000000a00 */
[----:B------:R-:W-:Y:S01]  /*5350*/  IMAD.U32 R69, R131, 0x10000, RZ ;  /* 0x0001000083457824 */ /* 0x000fe200078e00ff */
[----:B------:R-:W-:Y:S01]  /*5360*/  LOP3.LUT R140, R3, 0x30, R140, 0xf8, !PT ;  /* 0x00000030038c7812 */ /* 0x000fe200078ef88c */
[----:B------:R-:W-:Y:S01]  /*5370*/  UIADD3 UR4, UPT, UPT, UR57, 0x2200, URZ ;  /* 0x0000220039047890 */ /* 0x000fe2000fffe0ff */
[----:B------:R-:W-:Y:S01]  /*5380*/  LOP3.LUT R150, R148, 0x20, RZ, 0xc0, !PT ;  /* 0x0000002094967812 */ /* 0x000fe200078ec0ff */
[----:B------:R-:W-:Y:S01]  /*5390*/  IMAD.MOV.U32 R68, RZ, RZ, RZ ;  /* 0x000000ffff447224 */ /* 0x000fe200078e00ff */
[----:B------:R-:W-:Y:S01]  /*53a0*/  LOP3.LUT R140, R140, 0x1e40, R2, 0xf8, !PT ;  /* 0x00001e408c8c7812 */ /* 0x000fe200078ef802 */
[----:B------:R-:W2:Y:S01]  /*53b0*/  LDCU UR59, c[0x0][0x370] ;  /* 0x00006e00ff3b77ac */ /* 0x000ea20008000800 */
[----:B------:R-:W3:Y:S01]  /*53c0*/  LDC.64 R138, c[0x0][0x890] ;  /* 0x00022400ff8a7b82 */ /* 0x000ee20000000a00 */
[----:B------:R-:W-:Y:S01]  /*53d0*/  LOP3.LUT R69, R69, 0x600000, RZ, 0xc0, !PT ;  /* 0x0060000045457812 */ /* 0x000fe200078ec0ff */
[----:B------:R-:W-:Y:S01]  /*53e0*/  IMAD.U32 R151, RZ, RZ, UR4 ;  /* 0x00000004ff977e24 */ /* 0x000fe2000f8e00ff */
[----:B------:R-:W-:Y:S01]  /*53f0*/  LOP3.LUT R148, R148, 0x40, RZ, 0xc0, !PT ;  /* 0x0000004094947812 */ /* 0x000fe200078ec0ff */
[----:B------:R-:W-:Y:S01]  /*5400*/  VIADD R149, R140, UR57 ;  /* 0x000000398c957c36 */ /* 0x000fe20008000000 */
[----:B------:R-:W4:Y:S01]  /*5410*/  LDCU.64 UR62, c[0x0][0x348] ;  /* 0x00006900ff3e77ac */ /* 0x000f220008000a00 */
[----:B------:R-:W2:Y:S02]  /*5420*/  LDS R0, [UR57+0x170] ;  /* 0x00017039ff007984 */ /* 0x000ea40008000800 */
[----:B------:R-:W1:Y:S01]  /*5430*/  LDC.64 R136, c[0x0][0x8b0] ;  /* 0x00022c00ff887b82 */ /* 0x000e620000000a00 */
[--C-:B------:R-:W-:Y:S01]  /*5440*/  IADD3 R150, PT, PT, -R150, 0x200, R149.reuse ;  /* 0x0000020096967810 */ /* 0x100fe20007ffe195 */
[----:B------:R-:W1:Y:S01]  /*5450*/  LDCU UR41, c[0x0][0xb0c] ;  /* 0x00016180ff2977ac */ /* 0x000e620008000800 */
[----:B------:R-:W-:-:S03]  /*5460*/  IADD3 R149, PT, PT, -R148, 0x200, R149 ;  /* 0x0000020094957810 */ /* 0x000fc60007ffe195 */
[----:B------:R-:W-:Y:S01]  /*5470*/  IMAD.IADD R148, R150, 0x1, -R148 ;  /* 0x0000000196947824 */ /* 0x000fe200078e0a94 */
[----:B------:R-:W1:Y:S01]  /*5480*/  LDCU UR55, c[0x0][0xb20] ;  /* 0x00016400ff3777ac */ /* 0x000e620008000800 */
[----:B------:R-:W1:Y:S01]  /*5490*/  LDC.64 R134, c[0x0][0x8a8] ;  /* 0x00022a00ff867b82 */ /* 0x000e620000000a00 */
[----:B------:R-:W1:Y:S01]  /*54a0*/  LDCU UR40, c[0x0][0xb30] ;  /* 0x00016600ff2877ac */ /* 0x000e620008000800 */
[----:B------:R-:W1:Y:S01]  /*54b0*/  LDCU.64 UR38, c[0x0][0xb28] ;  /* 0x00016500ff2677ac */ /* 0x000e620008000a00 */
[----:B------:R-:W1:Y:S01]  /*54c0*/  LDCU.128 UR44, c[0x0][0xb10] ;  /* 0x00016200ff2c77ac */ /* 0x000e620008000c00 */
[----:B------:R-:W1:Y:S01]  /*54d0*/  LDCU UR58, c[0x0][0x374] ;  /* 0x00006e80ff3a77ac */ /* 0x000e620008000800 */
[----:B------:R-:W-:Y:S01]  /*54e0*/  UIADD3 UR56, UPT, UPT, UR57, 0x200, URZ ;  /* 0x0000020039387890 */ /* 0x000fe2000fffe0ff */
[----:B--2-4-:R-:W-:-:S11]  /*54f0*/  IMAD.IADD R69, R0, 0x1, R69 ;  /* 0x0000000100457824 */ /* 0x014fd600078e0245 */
.L_x_119:
[----:B------:R-:W-:Y:S02]  /*5500*/  LEA R3, R144, UR57, 0x3 ;  /* 0x0000003990037c11 */ /* 0x000fe4000f8e18ff */
[----:B------:R-:W-:Y:S02]  /*5510*/  SHF.L.U32 R0, R146, 0x1f, RZ ;  /* 0x0000001f92007819 */ /* 0x000fe400000006ff */
[----:B------:R-:W-:Y:S02]  /*5520*/  LEA R4, R144, UR57, 0x4 ;  /* 0x0000003990047c11 */ /* 0x000fe4000f8e20ff */
[----:B--2---:R-:W2:Y:S02]  /*5530*/  SYNCS.PHASECHK.TRANS64.TRYWAIT P0, [R3+URZ+0xc0], R0 ;  /* 0x0000c000030075a7 */ /* 0x004ea400080011ff */
[----:B-12---:R-:W-:Y:S05]  /*5540*/  @!P0 BRA `(.L_x_102) ;  /* 0x0000002c006c8947 */ /* 0x006fea0003800000 */
.L_x_166:
        /* <DEDUP_REMOVED lines=11> */
[----:B------:R-:W-:Y:S01]  /*5600*/  PLOP3.LUT P0, PT, PT, PT, UP1, 0x80, 0x8 ;  /* 0x000000000008781c */ /* 0x000fe20003f0f018 */
[----:B------:R-:W-:Y:S11]  /*5610*/  UP2UR UR61, UPR, URZ, 0x2 ;  /* 0x00000002ff3d7883 */ /* 0x000ff60008000000 */
[----:B------:R-:W-:Y:S01]  /*5620*/  @!UPT UIADD3 URZ, UPT, UPT, URZ, URZ, URZ ;  /* 0x000000fffffff290 */ /* 0x000fe2000fffe0ff */
[----:B--2---:R-:W-:Y:S02]  /*5630*/  @P0 SHF.R.U32.HI R0, RZ, 0x10, R5 ;  /* 0x00000010ff000819 */ /* 0x004fe40000011605 */
        /* <DEDUP_REMOVED lines=13> */
[----:B------:R-:W-:Y:S02]  /*5710*/  UISETP.NE.AND UP0, UPT, UR46, 0x1, UPT ;  /* 0x000000012e00788c */ /* 0x000fe4000bf05270 */
[----:B------:R-:W-:Y:S02]  /*5720*/  USHF.R.U32.HI UR15, URZ, UR55, UR15 ;  /* 0x00000037ff0f7299 */ /* 0x000fe4000801160f */
[----:B------:R-:W-:Y:S02]  /*5730*/  UIMAD.WIDE.U32 UR18, UR59, UR44, URZ ;  /* 0x0000002c3b1272a5 */ /* 0x000fe4000f8e00ff */
[----:B------:R-:W-:Y:S02]  /*5740*/  UIMAD.WIDE.U32 UR20, UR42, UR47, URZ ;  /* 0x0000002f2a1472a5 */ /* 0x000fe4000f8e00ff */
[----:B------:R-:W-:Y:S02]  /*5750*/  USEL UR4, UR58, UR15, !UP0 ;  /* 0x0000000f3a047287 */ /* 0x000fe4000c000000 */
[----:B------:R-:W-:Y:S02]  /*5760*/  UISETP.NE.AND UP2, UPT, UR37, 0x1, UPT ;  /* 0x000000012500788c */ /* 0x000fe4000bf45270 */
[----:B------:R-:W-:Y:S02]  /*5770*/  USHF.R.U32.HI UR14, URZ, UR45, UR19 ;  /* 0x0000002dff0e7299 */ /* 0x000fe40008011613 */
[----:B------:R-:W-:Y:S02]  /*5780*/  USHF.R.U32.HI UR15, URZ, UR55, UR21 ;  /* 0x00000037ff0f7299 */ /* 0x000fe40008011615 */
[----:B------:R-:W-:Y:S02]  /*5790*/  UIMAD.WIDE.U32 UR18, UR4, UR38, URZ ;  /* 0x00000026041272a5 */ /* 0x000fe4000f8e00ff */
[----:B------:R-:W-:Y:S02]  /*57a0*/  UISETP.NE.AND UP1, UPT, UR41, 0x1, UPT ;  /* 0x000000012900788c */ /* 0x000fe4000bf25270 */
[----:B------:R-:W-:Y:S02]  /*57b0*/  UIMAD.WIDE.U32 UR16, UR43, UR44, URZ ;  /* 0x0000002c2b1072a5 */ /* 0x000fe4000f8e00ff */
[----:B------:R-:W-:Y:S02]  /*57c0*/  USEL UR8, UR42, UR15, !UP0 ;  /* 0x0000000f2a087287 */ /* 0x000fe4000c000000 */
[----:B------:R-:W-:Y:S02]  /*57d0*/  USEL UR9, UR59, UR14, !UP1 ;  /* 0x0000000e3b097287 */ /* 0x000fe4000c800000 */
[----:B------:R-:W-:Y:S02]  /*57e0*/  USHF.R.U32.HI UR14, URZ, UR45, UR17 ;  /* 0x0000002dff0e7299 */ /* 0x000fe40008011611 */
[----:B------:R-:W-:Y:S02]  /*57f0*/  UIMAD.WIDE.U32 UR16, UR9, UR38, URZ ;  /* 0x00000026091072a5 */ /* 0x000fe4000f8e00ff */
[----:B------:R-:W-:Y:S02]  /*5800*/  USEL UR5, UR43, UR14, !UP1 ;  /* 0x0000000e2b057287 */ /* 0x000fe4000c800000 */
[----:B------:R-:W-:Y:S02]  /*5810*/  @UP2 USHF.R.U32.HI UR9, URZ, UR39, UR17 ;  /* 0x00000027ff092299 */ /* 0x000fe40008011611 */
[----:B------:R-:W-:Y:S02]  /*5820*/  UIMAD.WIDE.U32 UR12, UR8, UR38, URZ ;  /* 0x00000026080c72a5 */ /* 0x000fe4000f8e00ff */
[----:B------:R-:W-:Y:S02]  /*5830*/  UIMAD UR6, UR37, UR9, URZ ;  /* 0x00000009250672a4 */ /* 0x000fe4000f8e02ff */
[----:B------:R-:W-:Y:S01]  /*5840*/  USHF.R.U32.HI UR11, URZ, UR39, UR13 ;  /* 0x00000027ff0b7299 */ /* 0x000fe2000801160d */
[----:B------:R-:W-:Y:S02]  /*5850*/  UMOV UR15, UR19 ;  /* 0x00000013000f7c82 */ /* 0x000fe40008000000 */
[----:B------:R-:W-:Y:S02]  /*5860*/  @UP2 USHF.R.U32.HI UR4, URZ, UR39, UR15 ;  /* 0x00000027ff042299 */ /* 0x000fe4000801160f */
[----:B------:R-:W-:Y:S02]  /*5870*/  USEL UR12, UR8, UR11, !UP2 ;  /* 0x0000000b080c7287 */ /* 0x000fe4000d000000 */
[----:B------:R-:W-:Y:S02]  /*5880*/  UIMAD UR4, UR37, UR4, URZ ;  /* 0x00000004250472a4 */ /* 0x000fe4000f8e02ff */
[----:B------:R-:W-:Y:S02]  /*5890*/  UIADD3 UR11, UPT, UPT, -UR12, URZ, URZ ;  /* 0x000000ff0c0b7290 */ /* 0x000fe4000fffe1ff */
[----:B------:R-:W-:Y:S02]  /*58a0*/  UISETP.GE.AND UP0, UPT, UR8, UR4, UPT ;  /* 0x000000040800728c */ /* 0x000fe4000bf06270 */
[----:B------:R-:W-:Y:S02]  /*58b0*/  UIMAD UR11, UR37, UR11, UR8 ;  /* 0x0000000b250b72a4 */ /* 0x000fe4000f8e0208 */
[----:B------:R-:W-:Y:S02]  /*58c0*/  UISETP.GE.OR UP0, UPT, UR5, UR6, UP0 ;  /* 0x000000060500728c */ /* 0x000fe40008706670 */
[----:B------:R-:W-:Y:S02]  /*58d0*/  UIMAD.WIDE.U32 UR6, UR5, UR38, URZ ;  /* 0x00000026050672a5 */ /* 0x000fe4000f8e00ff */
[----:B------:R-:W-:Y:S04]  /*58e0*/  UIADD3 UR6, UPT, UPT, -UR8, URZ, URZ ;  /* 0x000000ff08067290 */ /* 0x000fe8000fffe1ff */
[----:B------:R-:W-:Y:S03]  /*58f0*/  UIMAD UR42, UR46, UR6, UR42 ;  /* 0x000000062e2a72a4 */ /* 0x000fe6000f8e022a */
[----:B------:R-:W-:Y:S02]  /*5900*/  @!UP0 USHF.R.U32.HI UR4, URZ, UR39, UR7 ;  /* 0x00000027ff048299 */ /* 0x000fe40008011607 */
[----:B------:R-:W-:Y:S02]  /*5910*/  UIADD3 UR7, UPT, UPT, -UR5, URZ, URZ ;  /* 0x000000ff05077290 */ /* 0x000fe4000fffe1ff */
[----:B------:R-:W-:Y:S02]  /*5920*/  @!UP0 USEL UR4, UR5, UR4, !UP2 ;  /* 0x0000000405048287 */ /* 0x000fe4000d000000 */
[----:B------:R-:W-:Y:S02]  /*5930*/  UIMAD UR43, UR41, UR7, UR43 ;  /* 0x00000007292b72a4 */ /* 0x000fe4000f8e022b */
[----:B------:R-:W-:Y:S02]  /*5940*/  @!UP0 UIMAD UR10, UR9, UR11, UR4 ;  /* 0x0000000b090a82a4 */ /* 0x000fe4000f8e0204 */
[----:B------:R-:W-:Y:S04]  /*5950*/  @!UP0 UIADD3 UR11, UPT, UPT, UR12, -UR4, URZ ;  /* 0x800000040c0b8290 */ /* 0x000fe8000fffe0ff */
[----:B------:R-:W-:Y:S03]  /*5960*/  @!UP0 UIMAD UR8, UR11, UR37, UR5 ;  /* 0x000000250b0882a4 */ /* 0x000fe6000f8e0205 */
[----:B------:R-:W-:Y:S02]  /*5970*/  @!UP0 UMOV UR5, UR10 ;  /* 0x0000000a00058c82 */ /* 0x000fe40008000000 */
[----:B------:R-:W-:Y:S02]  /*5980*/  UIMAD UR43, UR5, UR41, UR43 ;  /* 0x00000029052b72a4 */ /* 0x000fe4000f8e022b */
[----:B------:R-:W-:Y:S11]  /*5990*/  UIMAD UR42, UR8, UR46, UR42 ;  /* 0x0000002e082a72a4 */ /* 0x000ff6000f8e022a */
[----:B------:R-:W-:Y:S01]  /*59a0*/  @!UPT UIADD3 URZ, UPT, UPT, URZ, URZ, URZ ;  /* 0x000000fffffff290 */ /* 0x000fe2000fffe0ff */
.L_x_103:
[----:B------:R-:W-:Y:S01]  /*59b0*/  UISETP.NE.AND UP0, UPT, UR40, 0x1, UPT ;  /* 0x000000012800788c */ /* 0x000fe2000bf05270 */
[----:B------:R-:W-:Y:S10]  /*59c0*/  IADD3 R144, PT, PT, R144, 0x1, RZ ;  /* 0x0000000190907810 */ /* 0x000ff40007ffe0ff */
[----:B------:R-:W2:Y:S01]  /*59d0*/  @!UP0 LDCU.128 UR8, c[0x0][0xb10] ;  /* 0x00016200ff0887ac */ /* 0x000ea20008000c00 */
[----:B------:R-:W4:Y:S01]  /*59e0*/  @!UP0 LDCU UR5, c[0x0][0xb0c] ;  /* 0x00016180ff0587ac */ /* 0x000f220008000800 */
[----:B------:R-:W3:Y:S01]  /*59f0*/  @!UP0 LDCU UR4, c[0x0][0xb20] ;  /* 0x00016400ff0487ac */ /* 0x000ee20008000800 */
[----:B--2---:R-:W-:Y:S02]  /*5a00*/  UIMAD.WIDE.U32 UR6, UR43, UR8, URZ ;  /* 0x000000082b0672a5 */ /* 0x004fe4000f8e00ff */
[----:B------:R-:W-:Y:S02]  /*5a10*/  UIMAD.WIDE.U32 UR12, UR42, UR11, URZ ;  /* 0x0000000b2a0c72a5 */ /* 0x000fe4000f8e00ff */
[----:B------:R-:W-:Y:S02]  /*5a20*/  @!UP0 UISETP.NE.AND UP1, UPT, UR10, 0x1, UPT ;  /* 0x000000010a00888c */ /* 0x000fe4000bf25270 */
[----:B------:R-:W-:Y:S02]  /*5a30*/  @!UP0 USHF.R.U32.HI UR7, URZ, UR9, UR7 ;  /* 0x00000009ff078299 */ /* 0x000fe40008011607 */
[----:B----4-:R-:W-:Y:S02]  /*5a40*/  @!UP0 UISETP.NE.AND UP2, UPT, UR5, 0x1, UPT ;  /* 0x000000010500888c */ /* 0x010fe4000bf45270 */
[----:B---3--:R-:W-:Y:S02]  /*5a50*/  @!UP0 USHF.R.U32.HI UR4, URZ, UR4, UR13 ;  /* 0x00000004ff048299 */ /* 0x008fe4000801160d */
[----:B------:R-:W-:Y:S02]  /*5a60*/  @!UP0 USEL UR7, UR43, UR7, !UP2 ;  /* 0x000000072b078287 */ /* 0x000fe4000d000000 */
[----:B------:R-:W-:Y:S04]  /*5a70*/  @!UP0 USEL UR6, UR42, UR4, !UP1 ;  /* 0x000000042a068287 */ /* 0x000fe8000c800000 */
[----:B------:R-:W-:Y:S02]  /*5a80*/  @!UP0 UIADD3 UR4, UPT, UPT, -UR7, UR6, URZ ;  /* 0x0000000607048290 */ /* 0x000fe4000fffe1ff */
[----:B------:R-:W-:Y:S02]  /*5a90*/  @!UP0 UIADD3 UR6, UPT, UPT, UR7, -UR6, URZ ;  /* 0x8000000607068290 */ /* 0x000fe4000fffe0ff */
[----:B------:R-:W-:Y:S02]  /*5aa0*/  @!UP0 UIMAD UR43, UR4, UR5, UR43 ;  /* 0x00000005042b82a4 */ /* 0x000fe4000f8e022b */
[----:B------:R-:W-:Y:S02]  /*5ab0*/  @!UP0 UIMAD UR42, UR6, UR10, UR42 ;  /* 0x0000000a062a82a4 */ /* 0x000fe4000f8e022a */
[----:B------:R-:W-:Y:S09]  /*5ac0*/  ULOP3.LUT UP0, URZ, UR56, 0x1b0, URZ, 0xc0, !UPT ;  /* 0x000001b038ff7892 */ /* 0x000ff2000f80c0ff */
[----:B------:R-:W-:Y:S05]  /*5ad0*/  BRA.U !UP0, `(.L_x_104) ;  /* 0x0000000108407547 */ /* 0x000fea000b800000 */
[----:B------:R-:W2:Y:S01]  /*5ae0*/  LDCU.64 UR8, c[0x4][0x80] ;  /* 0x01001000ff0877ac */ /* 0x000ea20008000a00 */
[----:B------:R-:W-:Y:S01]  /*5af0*/  MOV R3, 0x0 ;  /* 0x0000000000037802 */ /* 0x000fe20000000f00 */
[----:B------:R-:W-:Y:S02]  /*5b00*/  HFMA2 R12, -RZ, RZ, 0, 5.9604644775390625e-08 ;  /* 0x00000001ff0c7431 */ /* 0x000fe400000001ff */
[----:B------:R-:W-:Y:S02]  /*5b10*/  IMAD.MOV.U32 R8, RZ, RZ, 0x70 ;  /* 0x00000070ff087424 */ /* 0x000fe400078e00ff */
[----:B------:R-:W-:Y:S01]  /*5b20*/  IMAD.MOV.U32 R13, RZ, RZ, RZ ;  /* 0x000000ffff0d7224 */ /* 0x000fe200078e00ff */
[----:B------:R-:W3:Y:S01]  /*5b30*/  LDCU.64 UR6, c[0x4][0x88] ;  /* 0x01001100ff0677ac */ /* 0x000ee20008000a00 */
[----:B------:R-:W4:Y:S01]  /*5b40*/  LDC.64 R2, c[0x4][R3] ;  /* 0x0100000003027b82 */ /* 0x000f220000000a00 */
[----:B------:R-:W1:Y:S01]  /*5b50*/  LDCU.64 UR4, c[0x4][0x8] ;  /* 0x01000100ff0477ac */ /* 0x000e620008000a00 */
[----:B--2---:R-:W-:Y:S01]  /*5b60*/  MOV R5, UR9 ;  /* 0x0000000900057c02 */ /* 0x004fe20008000f00 */
[----:B------:R-:W-:Y:S01]  /*5b70*/  IMAD.U32 R4, RZ, RZ, UR8 ;  /* 0x00000008ff047e24 */ /* 0x000fe2000f8e00ff */
[----:B---3--:R-:W-:Y:S01]  /*5b80*/  MOV R7, UR7 ;  /* 0x0000000700077c02 */ /* 0x008fe20008000f00 */
[----:B------:R-:W-:Y:S01]  /*5b90*/  IMAD.U32 R6, RZ, RZ, UR6 ;  /* 0x00000006ff067e24 */ /* 0x000fe2000f8e00ff */
[----:B-1----:R-:W-:Y:S01]  /*5ba0*/  MOV R11, UR5 ;  /* 0x00000005000b7c02 */ /* 0x002fe20008000f00 */
[----:B------:R-:W-:Y:S02]  /*5bb0*/  IMAD.U32 R10, RZ, RZ, UR4 ;  /* 0x00000004ff0a7e24 */ /* 0x000fe4000f8e00ff */
[----:B------:R-:W-:Y:S07]  /*5bc0*/  LEPC R20, `(.L_x_104) ;  /* 0x000000001014794e */ /* 0x000fee0000000000 */
[----:B----45:R-:W-:Y:S05]  /*5bd0*/  CALL.ABS.NOINC R2 ;  /* 0x0000000002007343 */ /* 0x030fea0003c00000 */
.L_x_104:
[----:B------:R-:W-:Y:S01]  /*5be0*/  LOP3.LUT P0, RZ, R151, 0x1b0, RZ, 0xc0, !PT ;  /* 0x000001b097ff7812 */ /* 0x000fe2000780c0ff */
[----:B------:R-:W-:Y:S11]  /*5bf0*/  BSSY.RECONVERGENT B6, `(.L_x_105) ;  /* 0x0000013000067945 */ /* 0x000ff60003800200 */
[----:B------:R-:W-:Y:S01]  /*5c00*/  @!UPT UIADD3 URZ, UPT, UPT, URZ, URZ, URZ ;  /* 0x000000fffffff290 */ /* 0x000fe2000fffe0ff */
[----:B------:R-:W-:Y:S05]  /*5c10*/  @!P0 BRA `(.L_x_106) ;  /* 0x0000000000408947 */ /* 0x000fea0003800000 */
        /* <DEDUP_REMOVED lines=16> */
.L_x_106:
[----:B------:R-:W-:Y:S05]  /*5d20*/  BSYNC.RECONVERGENT B6 ;  /* 0x0000000000067941 */ /* 0x000fea0003800200 */
.L_x_105:
[----:B------:R-:W-:Y:S02]  /*5d30*/  ISETP.NE.U32.AND P0, PT, R132, RZ, PT ;  /* 0x000000ff8400720c */ /* 0x000fe40003f05070 */
[C---:B------:R-:W-:Y:S02]  /*5d40*/  ISETP.NE.U32.AND P2, PT, R138.reuse, RZ, PT ;  /* 0x000000ff8a00720c */ /* 0x040fe40003f45070 */
[----:B------:R-:W-:Y:S02]  /*5d50*/  ISETP.NE.AND.EX P0, PT, R133, RZ, PT, P0 ;  /* 0x000000ff8500720c */ /* 0x000fe40003f05300 */
[----:B------:R-:W-:Y:S02]  /*5d60*/  ISETP.NE.U32.AND P4, PT, R138, RZ, PT ;  /* 0x000000ff8a00720c */ /* 0x000fe40003f85070 */
[C---:B------:R-:W-:Y:S02]  /*5d70*/  ISETP.NE.AND.EX P2, PT, R139.reuse, RZ, P0, P2 ;  /* 0x000000ff8b00720c */ /* 0x040fe40000745320 */
[----:B------:R-:W-:Y:S02]  /*5d80*/  ISETP.NE.AND.EX P4, PT, R139, RZ, PT, P4 ;  /* 0x000000ff8b00720c */ /* 0x000fe40003f85340 */
[----:B------:R-:W-:Y:S02]  /*5d90*/  ISETP.NE.U32.AND P5, PT, R136, RZ, PT ;  /* 0x000000ff8800720c */ /* 0x000fe40003fa5070 */
[----:B------:R-:W-:Y:S02]  /*5da0*/  PLOP3.LUT P0, PT, PT, PT, PT, 0x8, 0x80 ;  /* 0x000000000080781c */ /* 0x000fe40003f0e170 */
[----:B------:R-:W-:Y:S05]  /*5db0*/  ISETP.NE.AND.EX P5, PT, R137, RZ, PT, P5 ;  /* 0x000000ff8900720c */ /* 0x000fea0003fa5350 */
[----:B------:R-:W-:Y:S02]  /*5dc0*/  @!P2 ISETP.NE.U32.AND P1, PT, R132, RZ, PT ;  /* 0x000000ff8400a20c */ /* 0x000fe40003f25070 */
[----:B------:R-:W-:Y:S02]  /*5dd0*/  @!P2 PLOP3.LUT P0, PT, P4, PT, PT, 0x80, 0x8 ;  /* 0x000000000008a81c */ /* 0x000fe4000270f070 */
[----:B------:R-:W-:Y:S01]  /*5de0*/  @!P2 ISETP.NE.AND.EX P1, PT, R133, RZ, PT, P1 ;  /* 0x000000ff8500a20c */ /* 0x000fe20003f25310 */
[----:B------:R-:W-:Y:S01]  /*5df0*/  @!UPT UIADD3 URZ, UPT, UPT, URZ, URZ, URZ ;  /* 0x000000fffffff290 */ /* 0x000fe2000fffe0ff */
[----:B------:R-:W-:Y:S11]  /*5e00*/  @!P4 BRA `(.L_x_107) ;  /* 0x00000000002cc947 */ /* 0x000ff60003800000 */
[----:B------:R-:W-:Y:S01]  /*5e10*/  ISETP.NE.U32.AND P3, PT, R132, RZ, PT ;  /* 0x000000ff8400720c */ /* 0x000fe20003f65070 */
[----:B------:R-:W-:Y:S03]  /*5e20*/  IMAD.MOV.U32 R141, RZ, RZ, 0x1 ;  /* 0x00000001ff8d7424 */ /* 0x000fe600078e00ff */
[----:B------:R-:W-:Y:S11]  /*5e30*/  ISETP.NE.AND.EX P3, PT, R133, RZ, PT, P3 ;  /* 0x000000ff8500720c */ /* 0x000ff60003f65330 */
[----:B------:R-:W-:Y:S02]  /*5e40*/  @!UPT UIADD3 URZ, UPT, UPT, URZ, URZ, URZ ;  /* 0x000000fffffff290 */ /* 0x000fe4000fffe0ff */
[----:B------:R-:W2:Y:S01]  /*5e50*/  @P3 LDC.64 R2, c[0x0][0x888] ;  /* 0x00022200ff023b82 */ /* 0x000ea20000000a00 */
[----:B-1----:R-:W-:Y:S04]  /*5e60*/  @P3 IMAD R0, R138, UR36, RZ ;  /* 0x000000248a003c24 */ /* 0x002fe8000f8e02ff */
[----:B--2---:R-:W-:Y:S04]  /*5e70*/  @P3 IMAD.WIDE R2, R0, 0x4, R2 ;  /* 0x0000000400023825 */ /* 0x004fe800078e0202 */
[----:B------:R-:W-:Y:S01]  /*5e80*/  HFMA2 R0, -RZ, RZ, 0, 5.9604644775390625e-08 ;  /* 0x00000001ff007431 */ /* 0x000fe200000001ff */
[----:B-----5:R2:W5:Y:S04]  /*5e90*/  @P3 LDG.E R71, desc[UR52][R2.64] ;  /* 0x0000003402473981 */ /* 0x020568000c1e1900 */
[----:B------:R-:W-:Y:S01]  /*5ea0*/  @!P3 PRMT R141, R0, 0x7610, R141 ;  /* 0x00007610008db816 */ /* 0x000fe2000000008d */
[----:B--2---:R-:W3:Y:S06]  /*5eb0*/  @!P3 LDC R71, c[0x0][0x880] ;  /* 0x00022000ff47bb82 */ /* 0x004eec0000000800 */
.L_x_107:
[----:B------:R-:W-:Y:S05]  /*5ec0*/  @!P5 BRA `(.L_x_108) ;  /* 0x000000000020d947 */ /* 0x000fea0003800000 */
[----:B------:R-:W-:Y:S04]  /*5ed0*/  ISETP.NE.U32.AND P3, PT, R134, RZ, PT ;  /* 0x000000ff8600720c */ /* 0x000fe80003f65070 */
[----:B------:R-:W-:Y:S11]  /*5ee0*/  ISETP.NE.AND.EX P3, PT, R135, RZ, PT, P3 ;  /* 0x000000ff8700720c */ /* 0x000ff60003f65330 */
[----:B------:R-:W-:Y:S02]  /*5ef0*/  @!UPT UIADD3 URZ, UPT, UPT, URZ, URZ, URZ ;  /* 0x000000fffffff290 */ /* 0x000fe4000fffe0ff */
[----:B------:R-:W2:Y:S01]  /*5f00*/  @P3 LDC.64 R2, c[0x0][0x8a8] ;  /* 0x00022a00ff023b82 */ /* 0x000ea20000000a00 */
[----:B-1----:R-:W-:Y:S04]  /*5f10*/  @P3 IMAD R0, R136, UR36, RZ ;  /* 0x0000002488003c24 */ /* 0x002fe8000f8e02ff */
[----:B--2---:R-:W-:Y:S05]  /*5f20*/  @P3 IMAD.WIDE R2, R0, 0x4, R2 ;  /* 0x0000000400023825 */ /* 0x004fea00078e0202 */
[----:B-----5:R2:W5:Y:S02]  /*5f30*/  @P3 LDG.E R70, desc[UR52][R2.64] ;  /* 0x0000003402463981 */ /* 0x020564000c1e1900 */
[----:B--2---:R-:W4:Y:S02]  /*5f40*/  @!P3 LDC R70, c[0x0][0x8a0] ;  /* 0x00022800ff46bb82 */ /* 0x004f240000000800 */
.L_x_108:
[----:B---3-5:R-:W-:Y:S01]  /*5f50*/  @!P2 FSETP.NEU.AND P3, PT, R71, RZ, PT ;  /* 0x000000ff4700a20b */ /* 0x028fe20003f6d000 */
[----:B------:R-:W-:Y:S01]  /*5f60*/  BSSY B1, `(.L_x_109) ;  /* 0x000003f000017945 */ /* 0x000fe20003800000 */
[----:B------:R-:W-:Y:S02]  /*5f70*/  @!P2 SEL R2, RZ, 0xffffffff, P1 ;  /* 0xffffffffff02a807 */ /* 0x000fe40000800000 */
[----:B------:R-:W-:Y:S02]  /*5f80*/  CS2R R18, SRZ ;  /* 0x0000000000127805 */ /* 0x000fe4000001ff00 */
[----:B-1----:R-:W-:Y:S02]  /*5f90*/  @!P2 SEL R0, RZ, 0xffffffff, P3 ;  /* 0xffffffffff00a807 */ /* 0x002fe40001800000 */
[----:B------:R-:W-:Y:S02]  /*5fa0*/  CS2R R16, SRZ ;  /* 0x0000000000107805 */ /* 0x000fe4000001ff00 */
[----:B------:R-:W-:Y:S02]  /*5fb0*/  @!P2 LOP3.LUT P1, RZ, R141, 0xff, RZ, 0xc0, !PT ;  /* 0x000000ff8dffa812 */ /* 0x000fe4000782c0ff */
[----:B------:R-:W-:Y:S02]  /*5fc0*/  CS2R R26, SRZ ;  /* 0x00000000001a7805 */ /* 0x000fe4000001ff00 */
[----:B------:R-:W-:Y:S02]  /*5fd0*/  LEA R143, R68, UR57, 0x3 ;  /* 0x00000039448f7c11 */ /* 0x000fe4000f8e18ff */
[----:B------:R-:W-:Y:S02]  /*5fe0*/  CS2R R24, SRZ ;  /* 0x0000000000187805 */ /* 0x000fe4000001ff00 */
[----:B------:R-:W-:Y:S01]  /*5ff0*/  @P0 SEL R0, R2, R0, !P1 ;  /* 0x0000000002000207 */ /* 0x000fe20004800000 */
[----:B------:R-:W-:Y:S01]  /*6000*/  IMAD R2, R68, 0x40, R69 ;  /* 0x0000004044027824 */ /* 0x000fe200078e0245 */
[----:B------:R-:W-:Y:S02]  /*6010*/  SHF.L.U32 R4, R147, 0x1f, RZ ;  /* 0x0000001f93047819 */ /* 0x000fe400000006ff */
[----:B------:R-:W-:Y:S02]  /*6020*/  CS2R R30, SRZ ;  /* 0x00000000001e7805 */ /* 0x000fe4000001ff00 */
[----:B------:R-:W-:Y:S02]  /*6030*/  @!P2 LOP3.LUT R0, R0, 0x1, RZ, 0xc0, !PT ;  /* 0x000000010000a812 */ /* 0x000fe400078ec0ff */
[----:B------:R-:W-:Y:S02]  /*6040*/  CS2R R28, SRZ ;  /* 0x00000000001c7805 */ /* 0x000fe4000001ff00 */
[----:B------:R-:W-:Y:S02]  /*6050*/  PLOP3.LUT P5, PT, PT, PT, PT, 0x8, 0x80 ;  /* 0x000000000080781c */ /* 0x000fe40003fae170 */
[----:B------:R-:W-:Y:S02]  /*6060*/  CS2R R34, SRZ ;  /* 0x0000000000227805 */ /* 0x000fe4000001ff00 */
[----:B------:R-:W-:Y:S02]  /*6070*/  ISETP.NE.U32.OR P2, PT, R0, 0x1, P2 ;  /* 0x000000010000780c */ /* 0x000fe40001745470 */
[----:B------:R-:W-:Y:S11]  /*6080*/  CS2R R32, SRZ ;  /* 0x0000000000207805 */ /* 0x000ff6000001ff00 */
[----:B------:R-:W-:Y:S04]  /*6090*/  @P2 SHF.L.U32 R0, R145, 0x1f, RZ ;  /* 0x0000001f91002819 */ /* 0x000fe800000006ff */
[----:B------:R-:W1:Y:S01]  /*60a0*/  @P2 SYNCS.PHASECHK.TRANS64.TRYWAIT P0, [UR57+0xa0], R0 ;  /* 0x0000a000ff0025a7 */ /* 0x000e620008001139 */
[----:B------:R2:W3:Y:S01]  /*60b0*/  SYNCS.PHASECHK.TRANS64.TRYWAIT P3, [R143+URZ+0xe0], R4 ;  /* 0x0000e0048f0075a7 */ /* 0x0004e200080611ff */
[----:B-1----:R-:W-:Y:S01]  /*60c0*/  @P2 PLOP3.LUT P5, PT, P0, PT, PT, 0x8, 0x80 ;  /* 0x000000000080281c */ /* 0x002fe200007ae170 */
[----:B------:R-:W-:Y:S01]  /*60d0*/  @!UPT UIADD3 URZ, UPT, UPT, URZ, URZ, URZ ;  /* 0x000000fffffff290 */ /* 0x000fe2000fffe0ff */
[----:B--23--:R-:W-:Y:S11]  /*60e0*/  @!P2 BRA `(.L_x_110) ;  /* 0x000000000098a947 */ /* 0x00cff60003800000 */
[----:B------:R-:W-:Y:S01]  /*60f0*/  ISETP.NE.U32.AND P0, PT, R132, RZ, PT ;  /* 0x000000ff8400720c */ /* 0x000fe20003f05070 */
[----:B------:R-:W-:Y:S01]  /*6100*/  BSSY B0, `(.L_x_111) ;  /* 0x0000016000007945 */ /* 0x000fe20003800000 */
[----:B------:R-:W-:Y:S02]  /*6110*/  FSETP.NEU.AND P2, PT, R71, RZ, PT ;  /* 0x000000ff4700720b */ /* 0x000fe40003f4d000 */
[----:B------:R-:W-:Y:S02]  /*6120*/  CS2R R34, SRZ ;  /* 0x0000000000227805 */ /* 0x000fe4000001ff00 */
[----:B------:R-:W-:Y:S02]  /*6130*/  ISETP.NE.AND.EX P0, PT, R133, RZ, PT, P0 ;  /* 0x000000ff8500720c */ /* 0x000fe40003f05300 */
[----:B------:R-:W-:Y:S02]  /*6140*/  CS2R R32, SRZ ;  /* 0x0000000000207805 */ /* 0x000fe4000001ff00 */
[----:B------:R-:W-:Y:S02]  /*6150*/  LOP3.LUT P1, RZ, R141, 0xff, RZ, 0xc0, !PT ;  /* 0x000000ff8dff7812 */ /* 0x000fe4000782c0ff */
[----:B------:R-:W-:Y:S02]  /*6160*/  CS2R R30, SRZ ;  /* 0x00000000001e7805 */ /* 0x000fe4000001ff00 */
[----:B------:R-:W-:Y:S02]  /*6170*/  SEL R0, RZ, 0xffffffff, P2 ;  /* 0xffffffffff007807 */ /* 0x000fe40001000000 */
[----:B------:R-:W-:Y:S02]  /*6180*/  CS2R R28, SRZ ;  /* 0x00000000001c7805 */ /* 0x000fe4000001ff00 */
[----:B------:R-:W-:Y:S02]  /*6190*/  SEL R3, RZ, 0xffffffff, P0 ;  /* 0xffffffffff037807 */ /* 0x000fe40000000000 */
[----:B------:R-:W-:Y:S02]  /*61a0*/  CS2R R26, SRZ ;  /* 0x00000000001a7805 */ /* 0x000fe4000001ff00 */
[----:B------:R-:W-:Y:S02]  /*61b0*/  CS2R R24, SRZ ;  /* 0x0000000000187805 */ /* 0x000fe4000001ff00 */
[----:B------:R-:W-:Y:S02]  /*61c0*/  CS2R R18, SRZ ;  /* 0x0000000000127805 */ /* 0x000fe4000001ff00 */
[----:B------:R-:W-:Y:S02]  /*61d0*/  @P4 SEL R0, R3, R0, !P1 ;  /* 0x0000000003004207 */ /* 0x000fe40004800000 */
[----:B------:R-:W-:Y:S02]  /*61e0*/  CS2R R16, SRZ ;  /* 0x0000000000107805 */ /* 0x000fe4000001ff00 */
[----:B------:R-:W-:Y:S04]  /*61f0*/  LOP3.LUT R0, R0, 0x1, RZ, 0xc0, !PT ;  /* 0x0000000100007812 */ /* 0x000fe800078ec0ff */
[----:B------:R-:W-:Y:S01]  /*6200*/  ISETP.NE.U32.AND P0, PT, R0, 0x1, PT ;  /* 0x000000010000780c */ /* 0x000fe20003f05070 */
[----:B------:R-:W-:Y:S01]  /*6210*/  @!UPT UIADD3 URZ, UPT, UPT, URZ, URZ, URZ ;  /* 0x000000fffffff290 */ /* 0x000fe2000fffe0ff */
[----:B------:R-:W-:Y:S11]  /*6220*/  @!P5 BRA `(.L_x_112) ;  /* 0x00000000000cd947 */ /* 0x000ff60003800000 */
[----:B------:R-:W-:Y:S04]  /*6230*/  SHF.L.U32 R3, R145, 0x1f, RZ ;  /* 0x0000001f91037819 */ /* 0x000fe800000006ff */
[----:B------:R-:W1:Y:S02]  /*6240*/  SYNCS.PHASECHK.TRANS64.TRYWAIT P1, [UR57+0xa0], R3 ;  /* 0x0000a003ff0075a7 */ /* 0x000e640008021139 */
[----:B-1----:R-:W-:Y:S05]  /*6250*/  @!P1 BRA `(.L_x_113) ;  /* 0x00000020003c9947 */ /* 0x002fea0003800000 */
.L_x_112:
[----:B------:R-:W-:Y:S05]  /*6260*/  BSYNC B0 ;  /* 0x0000000000007941 */ /* 0x000fea0003800000 */
.L_x_111:
[----:B------:R2:W3:Y:S01]  /*6270*/  @P0 LDS.128 R32, [R140+UR57+0x200] ;  /* 0x000200398c200984 */ /* 0x0004e20008000c00 */
[----:B------:R-:W-:Y:S01]  /*6280*/  UIADD3 UR4, UPT, UPT, UR57, 0xa8, URZ ;  /* 0x000000a839047890 */ /* 0x000fe2000fffe0ff */
[----:B------:R-:W-:Y:S02]  /*6290*/  LOP3.LUT R145, R145, 0x1, RZ, 0x3c, !PT ;  /* 0x0000000191917812 */ /* 0x000fe400078e3cff */
[----:B------:R2:W1:Y:S01]  /*62a0*/  @P0 LDS.128 R28, [R150+0x10] ;  /* 0x00001000961c0984 */ /* 0x0004620000000c00 */
[----:B------:R-:W-:Y:S03]  /*62b0*/  UPRMT UR4, UR54, 0x654, UR4 ;  /* 0x0000065436047896 */ /* 0x000fe60008000004 */
[----:B------:R2:W1:Y:S04]  /*62c0*/  @P0 LDS.128 R24, [R149+0x20] ;  /* 0x0000200095180984 */ /* 0x0004680000000c00 */
[----:B------:R2:W1:Y:S01]  /*62d0*/  @P0 LDS.128 R16, [R148+0x30] ;  /* 0x0000300094100984 */ /* 0x0004620000000c00 */
[----:B------:R-:W-:Y:S01]  /*62e0*/  @!PT LDS RZ, [RZ] ;  /* 0x00000000fffff984 */ /* 0x000fe20000000800 */
[----:B------:R-:W-:Y:S01]  /*62f0*/  @!PT LDS RZ, [RZ] ;  /* 0x00000000fffff984 */ /* 0x000fe20000000800 */
[----:B------:R-:W-:Y:S01]  /*6300*/  @!PT LDS RZ, [RZ] ;  /* 0x00000000fffff984 */ /* 0x000fe20000000800 */
[----:B------:R-:W-:Y:S01]  /*6310*/  @!PT LDS RZ, [RZ] ;  /* 0x00000000fffff984 */ /* 0x000fe20000000800 */
[----:B------:R5:W-:Y:S06]  /*6320*/  MEMBAR.ALL.CTA ;  /* 0x0000000000007992 */ /* 0x000bec0000008000 */
[----:B-----5:R-:W5:Y:S02]  /*6330*/  FENCE.VIEW.ASYNC.S ;  /* 0x00000000000073c6 */ /* 0x020f640000000000 */
[----:B-----5:R-:W-:Y:S01]  /*6340*/  SYNCS.ARRIVE.TRANS64.RED.A1T0 RZ, [UR4], RZ ;  /* 0x000000ffffff79a7 */ /* 0x020fe20008100404 */
.L_x_110:
[----:B------:R-:W-:Y:S05]  /*6350*/  BSYNC B1 ;  /* 0x0000000000017941 */ /* 0x000fea0003800000 */
.L_x_109:
[----:B-1----:R-:W-:Y:S04]  /*6360*/  SHF.R.U32.HI R0, RZ, 0x15, R2 ;  /* 0x00000015ff007819 */ /* 0x002fe80000011602 */
[----:B------:R-:W-:Y:S01]  /*6370*/  LOP3.LUT P0, RZ, R0, 0x3, R142, 0x48, !PT ;  /* 0x0000000300ff7812 */ /* 0x000fe2000780488e */
[----:B------:R-:W-:Y:S01]  /*6380*/  @!UPT UIADD3 URZ, UPT, UPT, URZ, URZ, URZ ;  /* 0x000000fffffff290 */ /* 0x000fe2000fffe0ff */
[----:B------:R-:W-:Y:S11]  /*6390*/  @P3 BRA `(.L_x_114) ;  /* 0x0000000000083947 */ /* 0x000ff60003800000 */
[----:B------:R-:W1:Y:S02]  /*63a0*/  SYNCS.PHASECHK.TRANS64.TRYWAIT P1, [R143+URZ+0xe0], R4 ;  /* 0x0000e0048f0075a7 */ /* 0x000e6400080211ff */
[----:B-1----:R-:W-:Y:S05]  /*63b0*/  @!P1 BRA `(.L_x_115) ;  /* 0x0000001c00fc9947 */ /* 0x002fea0003800000 */
.L_x_114:
[----:B------:R-:W-:Y:S05]  /*63c0*/  @!P0 BRA `(.L_x_116) ;  /* 0x0000000000408947 */ /* 0x000fea0003800000 */
[----:B------:R-:W1:Y:S01]  /*63d0*/  LDCU.64 UR8, c[0x4][0x70] ;  /* 0x01000e00ff0877ac */ /* 0x000e620008000a00 */
[----:B------:R-:W-:Y:S01]  /*63e0*/  MOV R15, 0x0 ;  /* 0x00000000000f7802 */ /* 0x000fe20000000f00 */
[----:B------:R-:W-:Y:S02]  /*63f0*/  HFMA2 R12, -RZ, RZ, 0, 5.9604644775390625e-08 ;  /* 0x00000001ff0c7431 */ /* 0x000fe400000001ff */
[----:B------:R-:W-:Y:S02]  /*6400*/  IMAD.MOV.U32 R8, RZ, RZ, 0x192 ;  /* 0x00000192ff087424 */ /* 0x000fe400078e00ff */
[----:B------:R-:W-:Y:S01]  /*6410*/  IMAD.MOV.U32 R13, RZ, RZ, RZ ;  /* 0x000000ffff0d7224 */ /* 0x000fe200078e00ff */
[----:B------:R-:W5:Y:S01]  /*6420*/  LDCU.64 UR6, c[0x4][0x78] ;  /* 0x01000f00ff0677ac */ /* 0x000f620008000a00 */
[----:B------:R-:W2:Y:S01]  /*6430*/  LDC.64 R14, c[0x4][R15] ;  /* 0x010000000f0e7b82 */ /* 0x000ea20000000a00 */
[----:B------:R-:W3:Y:S01]  /*6440*/  LDCU.64 UR4, c[0x4][0x10] ;  /* 0x01000200ff0477ac */ /* 0x000ee20008000a00 */
[----:B-1----:R-:W-:Y:S01]  /*6450*/  MOV R5, UR9 ;  /* 0x0000000900057c02 */ /* 0x002fe20008000f00 */
[----:B------:R-:W-:Y:S01]  /*6460*/  IMAD.U32 R4, RZ, RZ, UR8 ;  /* 0x00000008ff047e24 */ /* 0x000fe2000f8e00ff */
[----:B-----5:R-:W-:Y:S01]  /*6470*/  MOV R7, UR7 ;  /* 0x0000000700077c02 */ /* 0x020fe20008000f00 */
[----:B------:R-:W-:Y:S01]  /*6480*/  IMAD.U32 R6, RZ, RZ, UR6 ;  /* 0x00000006ff067e24 */ /* 0x000fe2000f8e00ff */
[----:B---3--:R-:W-:Y:S01]  /*6490*/  MOV R11, UR5 ;  /* 0x00000005000b7c02 */ /* 0x008fe20008000f00 */
[----:B------:R-:W-:Y:S02]  /*64a0*/  IMAD.U32 R10, RZ, RZ, UR4 ;  /* 0x00000004ff0a7e24 */ /* 0x000fe4000f8e00ff */
[----:B------:R-:W-:Y:S07]  /*64b0*/  LEPC R20, `(.L_x_116) ;  /* 0x000000001014794e */ /* 0x000fee0000000000 */
[----:B--2-4-:R-:W-:Y:S05]  /*64c0*/  CALL.ABS.NOINC R14 ;  /* 0x000000000e007343 */ /* 0x014fea0003c00000 */
.L_x_116:
[----:B------:R-:W-:Y:S01]  /*64d0*/  LOP3.LUT P0, RZ, R131, 0x60, RZ, 0xc0, !PT ;  /* 0x0000006083ff7812 */ /* 0x000fe2000780c0ff */
[----:B------:R-:W-:Y:S05]  /*64e0*/  WARPSYNC.ALL ;  /* 0x0000000000007948 */ /* 0x000fea0003800000 */
[----:B------:R-:W-:Y:S01]  /*64f0*/  R2UR UR4, R2 ;  /* 0x00000000020472ca */ /* 0x000fe200000e0000 */
[----:B------:R-:W-:Y:S01]  /*6500*/  BSSY.RECONVERGENT B0, `(.L_x_117) ;  /* 0x000011f000007945 */ /* 0x000fe20003800200 */
[----:B---3--:R-:W-:Y:S02]  /*6510*/  F2FP.F16.E5M2.UNPACK_B R2, R32 ;  /* 0x00000020ff02723e */ /* 0x008fe400020004ff */
[-C--:B------:R-:W-:Y:S02]  /*6520*/  F2FP.F16.E5M2.UNPACK_B R21, R33.reuse ;  /* 0x00000021ff15723e */ /* 0x080fe400020004ff */
[----:B------:R-:W-:Y:S01]  /*6530*/  F2FP.F16.E5M2.UNPACK_B R12, R28 ;  /* 0x0000001cff0c723e */ /* 0x000fe200020004ff */
[----:B------:R-:W-:Y:S01]  /*6540*/  HADD2.F32 R0, -RZ, R2.H0_H0 ;  /* 0x20000002ff007230 */ /* 0x000fe20000004100 */
[----:B------:R-:W-:Y:S01]  /*6550*/  F2FP.F16.E5M2.UNPACK_B R32, R32.H1 ;  /* 0x00000020ff20723e */ /* 0x000fe200030004ff */
[--C-:B------:R-:W-:Y:S01]  /*6560*/  HADD2.F32 R73, -RZ, R21.reuse.H0_H0 ;  /* 0x20000015ff497230 */ /* 0x100fe20000004100 */
[----:B------:R-:W-:Y:S01]  /*6570*/  F2FP.F16.E5M2.UNPACK_B R33, R33.H1 ;  /* 0x00000021ff21723e */ /* 0x000fe200030004ff */
[----:B------:R-:W-:Y:S01]  /*6580*/  HADD2.F32 R74, -RZ, R21.H1_H1 ;  /* 0x30000015ff4a7230 */ /* 0x000fe20000004100 */
[-C--:B------:R-:W-:Y:S01]  /*6590*/  F2FP.F16.E5M2.UNPACK_B R20, R34.reuse ;  /* 0x00000022ff14723e */ /* 0x080fe200020004ff */
[--C-:B------:R-:W-:Y:S01]  /*65a0*/  HADD2.F32 R3, -RZ, R32.reuse.H0_H0 ;  /* 0x20000020ff037230 */ /* 0x100fe20000004100 */
[----:B------:R-:W-:Y:S01]  /*65b0*/  F2FP.F16.E5M2.UNPACK_B R15, R34.H1 ;  /* 0x00000022ff0f723e */ /* 0x000fe200030004ff */
[----:B------:R-:W-:Y:S01]  /*65c0*/  HADD2.F32 R72, -RZ, R32.H1_H1 ;  /* 0x30000020ff487230 */ /* 0x000fe20000004100 */
[-C--:B------:R-:W-:Y:S01]  /*65d0*/  F2FP.F16.E5M2.UNPACK_B R14, R35.reuse ;  /* 0x00000023ff0e723e */ /* 0x080fe200020004ff */
[--C-:B------:R-:W-:Y:S01]  /*65e0*/  HADD2.F32 R75, -RZ, R33.reuse.H0_H0 ;  /* 0x20000021ff4b7230 */ /* 0x100fe20000004100 */
[----:B------:R-:W-:Y:S01]  /*65f0*/  F2FP.F16.E5M2.UNPACK_B R13, R35.H1 ;  /* 0x00000023ff0d723e */ /* 0x000fe200030004ff */
[----:B------:R-:W-:Y:S01]  /*6600*/  HADD2.F32 R76, -RZ, R33.H1_H1 ;  /* 0x30000021ff4c7230 */ /* 0x000fe20000004100 */
[----:B------:R-:W-:Y:S01]  /*6610*/  F2FP.F16.E5M2.UNPACK_B R28, R28.H1 ;  /* 0x0000001cff1c723e */ /* 0x000fe200030004ff */
[--C-:B------:R-:W-:Y:S01]  /*6620*/  HADD2.F32 R77, -RZ, R20.reuse.H0_H0 ;  /* 0x20000014ff4d7230 */ /* 0x100fe20000004100 */
[-C--:B------:R-:W-:Y:S01]  /*6630*/  F2FP.F16.E5M2.UNPACK_B R11, R29.reuse ;  /* 0x0000001dff0b723e */ /* 0x080fe200020004ff */
        /* <DEDUP_REMOVED lines=43> */
[----:B------:R-:W-:Y:S01]  /*68f0*/  IADD3 R143, PT, PT, R143, 0x100, RZ ;  /* 0x000001008f8f7810 */ /* 0x000fe20007ffe0ff */
[----:B------:R-:W-:Y:S01]  /*6900*/  HADD2.F32 R100, -RZ, R6.H1_H1 ;  /* 0x30000006ff647230 */ /* 0x000fe20000004100 */
[----:B------:R-:W-:Y:S01]  /*6910*/  IADD3 R68, PT, PT, R68, 0x1, RZ ;  /* 0x0000000144447810 */ /* 0x000fe20007ffe0ff */
[--C-:B------:R-:W-:Y:S01]  /*6920*/  HADD2.F32 R101, -RZ, R5.reuse.H0_H0 ;  /* 0x20000005ff657230 */ /* 0x100fe20000004100 */
[----:B------:R-:W-:Y:S01]  /*6930*/  LOP3.LUT R143, R143, 0xfefffff8, RZ, 0xc0, !PT ;  /* 0xfefffff88f8f7812 */ /* 0x000fe200078ec0ff */
[----:B------:R-:W-:Y:S02]  /*6940*/  HADD2.F32 R102, -RZ, R5.H1_H1 ;  /* 0x30000005ff667230 */ /* 0x000fe40000004100 */
[--C-:B------:R-:W-:Y:S02]  /*6950*/  HADD2.F32 R103, -RZ, R4.reuse.H0_H0 ;  /* 0x20000004ff677230 */ /* 0x100fe40000004100 */
[----:B------:R-:W-:Y:S02]  /*6960*/  HADD2.F32 R104, -RZ, R4.H1_H1 ;  /* 0x30000004ff687230 */ /* 0x000fe40000004100 */
[----:B------:R-:W1:Y:S01]  /*6970*/  LDTM.x64 R4, tmem[UR4] ;  /* 0x00000004000479ee */ /* 0x000e620008340000 */
[----:B------:R-:W-:Y:S01]  /*6980*/  NOP ;  /* 0x0000000000007918 */ /* 0x000fe20000000000 */
[----:B-1----:R1:W-:Y:S01]  /*6990*/  SYNCS.ARRIVE.TRANS64.RED.A1T0 RZ, [R143+URZ], RZ ;  /* 0x000000ff8fff79a7 */ /* 0x0023e200081004ff */
[----:B------:R-:W-:Y:S02]  /*69a0*/  HADD2.F32 R2, -RZ, R2.H1_H1 ;  /* 0x30000002ff027230 */ /* 0x000fe40000004100 */
[--C-:B------:R-:W-:Y:S02]  /*69b0*/  HADD2.F32 R105, -RZ, R106.reuse.H0_H0 ;  /* 0x2000006aff697230 */ /* 0x100fe40000004100 */
        /* <DEDUP_REMOVED lines=9> */
[C---:B----4-:R-:W-:Y:S01]  /*6a50*/  FMUL R4, R70.reuse, R4 ;  /* 0x0000000446047220 */ /* 0x050fe20000400000 */
[C---:B------:R-:W-:Y:S01]  /*6a60*/  FMUL R5, R70.reuse, R5 ;  /* 0x0000000546057220 */ /* 0x040fe20000400000 */
[C---:B------:R-:W-:Y:S01]  /*6a70*/  FMUL R8, R70.reuse, R8 ;  /* 0x0000000846087220 */ /* 0x040fe20000400000 */
[C---:B------:R-:W-:Y:S01]  /*6a80*/  FMUL R9, R70.reuse, R9 ;  /* 0x0000000946097220 */ /* 0x040fe20000400000 */
[C---:B------:R-:W-:Y:S01]  /*6a90*/  FFMA R4, R71.reuse, R0, R4 ;  /* 0x0000000047047223 */ /* 0x040fe20000000004 */
[C---:B------:R-:W-:Y:S01]  /*6aa0*/  FFMA R5, R71.reuse, R2, R5 ;  /* 0x0000000247057223 */ /* 0x040fe20000000005 */
[C---:B------:R-:W-:Y:S01]  /*6ab0*/  FMUL R12, R70.reuse, R12 ;  /* 0x0000000c460c7220 */ /* 0x040fe20000400000 */
[C---:B------:R-:W-:Y:S01]  /*6ac0*/  FMUL R13, R70.reuse, R13 ;  /* 0x0000000d460d7220 */ /* 0x040fe20000400000 */
[C---:B------:R-:W-:Y:S01]  /*6ad0*/  FMUL R0, R70.reuse, R16 ;  /* 0x0000001046007220 */ /* 0x040fe20000400000 */
[C---:B------:R-:W-:Y:S01]  /*6ae0*/  FMUL R2, R70.reuse, R17 ;  /* 0x0000001146027220 */ /* 0x040fe20000400000 */
[C---:B------:R-:W-:Y:S01]  /*6af0*/  FMUL R17, R70.reuse, R24 ;  /* 0x0000001846117220 */ /* 0x040fe20000400000 */
[--C-:B------:R-:W-:Y:S02]  /*6b00*/  HADD2.F32 R125, -RZ, R126.reuse.H0_H0 ;  /* 0x2000007eff7d7230 */ /* 0x100fe40000004100 */
[C---:B------:R-:W-:Y:S01]  /*6b10*/  FMUL R6, R70.reuse, R6 ;  /* 0x0000000646067220 */ /* 0x040fe20000400000 */
[----:B------:R-:W-:Y:S02]  /*6b20*/  HADD2.F32 R126, -RZ, R126.H1_H1 ;  /* 0x3000007eff7e7230 */ /* 0x000fe40000004100 */
[C---:B------:R-:W-:Y:S01]  /*6b30*/  FMUL R7, R70.reuse, R7 ;  /* 0x0000000746077220 */ /* 0x040fe20000400000 */
[C---:B------:R-:W-:Y:S01]  /*6b40*/  FMUL R10, R70.reuse, R10 ;  /* 0x0000000a460a7220 */ /* 0x040fe20000400000 */
[C---:B------:R-:W-:Y:S01]  /*6b50*/  FFMA R6, R71.reuse, R3, R6 ;  /* 0x0000000347067223 */ /* 0x040fe20000000006 */
[C---:B------:R-:W-:Y:S01]  /*6b60*/  FMUL R11, R70.reuse, R11 ;  /* 0x0000000b460b7220 */ /* 0x040fe20000400000 */
[C---:B------:R-:W-:Y:S01]  /*6b70*/  FFMA R7, R71.reuse, R72, R7 ;  /* 0x0000004847077223 */ /* 0x040fe20000000007 */
[C---:B------:R-:W-:Y:S01]  /*6b80*/  FFMA R8, R71.reuse, R73, R8 ;  /* 0x0000004947087223 */ /* 0x040fe20000000008 */
[C---:B------:R-:W-:Y:S01]  /*6b90*/  FFMA R9, R71.reuse, R74, R9 ;  /* 0x0000004a47097223 */ /* 0x040fe20000000009 */
[C---:B------:R-:W-:Y:S01]  /*6ba0*/  FFMA R10, R71.reuse, R75, R10 ;  /* 0x0000004b470a7223 */ /* 0x040fe2000000000a */
[C---:B------:R-:W-:Y:S01]  /*6bb0*/  FFMA R11, R71.reuse, R76, R11 ;  /* 0x0000004c470b7223 */ /* 0x040fe2000000000b */
[C---:B------:R-:W-:Y:S01]  /*6bc0*/  FFMA R12, R71.reuse, R77, R12 ;  /* 0x0000004d470c7223 */ /* 0x040fe2000000000c */
[----:B------:R-:W-:Y:S01]  /*6bd0*/  FFMA R13, R71, R78, R13 ;  /* 0x0000004e470d7223 */ /* 0x000fe2000000000d */
[----:B------:R-:W-:Y:S01]  /*6be0*/  F2FP.SATFINITE.E5M2.F32.PACK_AB_MERGE_C R76, R7, R6, RZ ;  /* 0x00000006074c723e */ /* 0x000fe200048060ff */
[--C-:B------:R-:W-:Y:S02]  /*6bf0*/  HADD2.F32 R74, -RZ, R129.reuse.H0_H0 ;  /* 0x20000081ff4a7230 */ /* 0x100fe40000004100 */
[C---:B------:R-:W-:Y:S01]  /*6c00*/  FMUL R7, R70.reuse, R20 ;  /* 0x0000001446077220 */ /* 0x040fe20000400000 */
[----:B------:R-:W-:Y:S01]  /*6c10*/  HADD2.F32 R75, -RZ, R129.H1_H1 ;  /* 0x30000081ff4b7230 */ /* 0x000fe20000004100 */
[----:B------:R-:W-:Y:S01]  /*6c20*/  F2FP.SATFINITE.E5M2.F32.PACK_AB_MERGE_C R129, R11, R10, RZ ;  /* 0x0000000a0b81723e */ /* 0x000fe200048060ff */
        /* <DEDUP_REMOVED lines=12> */
[----:B------:R-:W-:Y:S01]  /*6cf0*/  FFMA R3, R71, R83, R3 ;  /* 0x0000005347037223 */ /* 0x000fe20000000003 */
[C---:B------:R-:W-:Y:S01]  /*6d00*/  FMUL R25, R70.reuse, R32 ;  /* 0x0000002046197220 */ /* 0x040fe20000400000 */
[----:B------:R-:W-:Y:S01]  /*6d10*/  F2FP.SATFINITE.E5M2.F32.PACK_AB_MERGE_C R14, R15, R14, RZ ;  /* 0x0000000e0f0e723e */ /* 0x000fe200048060ff */
[C---:B------:R-:W-:Y:S01]  /*6d20*/  FMUL R6, R70.reuse, R19 ;  /* 0x0000001346067220 */ /* 0x040fe20000400000 */
[C---:B------:R-:W-:Y:S01]  /*6d30*/  FMUL R11, R70.reuse, R22 ;  /* 0x00000016460b7220 */ /* 0x040fe20000400000 */
[C---:B------:R-:W-:Y:S01]  /*6d40*/  FMUL R22, R70.reuse, R29 ;  /* 0x0000001d46167220 */ /* 0x040fe20000400000 */
[C---:B------:R-:W-:Y:S01]  /*6d50*/  FMUL R29, R70.reuse, R36 ;  /* 0x00000024461d7220 */ /* 0x040fe20000400000 */
[C---:B------:R-:W-:Y:S01]  /*6d60*/  FFMA R6, R71.reuse, R84, R6 ;  /* 0x0000005447067223 */ /* 0x040fe20000000006 */
[C---:B------:R-:W-:Y:S01]  /*6d70*/  FFMA R7, R71.reuse, R85, R7 ;  /* 0x0000005547077223 */ /* 0x040fe20000000007 */
[C---:B------:R-:W-:Y:S01]  /*6d80*/  FFMA R10, R71.reuse, R86, R10 ;  /* 0x00000056470a7223 */ /* 0x040fe2000000000a */
[C---:B------:R-:W-:Y:S01]  /*6d90*/  FFMA R11, R71.reuse, R87, R11 ;  /* 0x00000057470b7223 */ /* 0x040fe2000000000b */
[----:B------:R-:W-:Y:S01]  /*6da0*/  FMUL R16, R70, R23 ;  /* 0x0000001746107220 */ /* 0x000fe20000400000 */
[----:B------:R-:W-:Y:S01]  /*6db0*/  F2FP.SATFINITE.E5M2.F32.PACK_AB_MERGE_C R3, R6, R3, RZ ;  /* 0x000000030603723e */ /* 0x000fe200048060ff */
        /* <DEDUP_REMOVED lines=10> */
[----:B------:R-:W-:Y:S01]  /*6e60*/  FMUL R30, R70, R37 ;  /* 0x00000025461e7220 */ /* 0x000fe20000400000 */
[----:B------:R-:W-:Y:S01]  /*6e70*/  F2FP.SATFINITE.E5M2.F32.PACK_AB_MERGE_C R16, R10, R7, R16 ;  /* 0x000000070a10723e */ /* 0x000fe20004806010 */
        /* <DEDUP_REMOVED lines=23> */
[----:B------:R-:W-:Y:S01]  /*6ff0*/  FFMA R31, R71, R103, R31 ;  /* 0x00000067471f7223 */ /* 0x000fe2000000001f */
[----:B------:R-:W-:Y:S01]  /*7000*/  FMUL R45, R70, R52 ;  /* 0x00000034462d7220 */ /* 0x000fe20000400000 */
[----:B------:R-:W-:Y:S01]  /*7010*/  F2FP.SATFINITE.E5M2.F32.PACK_AB_MERGE_C R19, R28, R27, RZ ;  /* 0x0000001b1c13723e */ /* 0x000fe200048060ff */
[C---:B------:R-:W-:Y:S01]  /*7020*/  FMUL R52, R70.reuse, R59 ;  /* 0x0000003b46347220 */ /* 0x040fe20000400000 */
[C---:B------:R-:W-:Y:S01]  /*7030*/  FMUL R59, R70.reuse, R66 ;  /* 0x00000042463b7220 */ /* 0x040fe20000400000 */
[----:B------:R-:W-:Y:S01]  /*7040*/  F2FP.SATFINITE.E5M2.F32.PACK_AB_MERGE_C R66, R13, R12, R14 ;  /* 0x0000000c0d42723e */ /* 0x000fe2000480600e */
[----:B------:R-:W-:Y:S01]  /*7050*/  FMUL R32, R70, R39 ;  /* 0x0000002746207220 */ /* 0x000fe20000400000 */
[--C-:B------:R-:W-:Y:S01]  /*7060*/  HADD2.F32 R107, -RZ, R108.reuse.H0_H0 ;  /* 0x2000006cff6b7230 */ /* 0x100fe20000004100 */
[----:B------:R-:W-:Y:S01]  /*7070*/  F2FP.SATFINITE.E5M2.F32.PACK_AB_MERGE_C R19, R26, R25, R19 ;  /* 0x000000191a13723e */ /* 0x000fe20004806013 */
[----:B------:R-:W-:Y:S02]  /*7080*/  HADD2.F32 R108, -RZ, R108.H1_H1 ;  /* 0x3000006cff6c7230 */ /* 0x000fe40000004100 */
[C---:B------:R-:W-:Y:S01]  /*7090*/  FFMA R32, R71.reuse, R104, R32 ;  /* 0x0000006847207223 */ /* 0x040fe20000000020 */
[C---:B------:R-:W-:Y:S01]  /*70a0*/  FFMA R33, R71.reuse, R105, R33 ;  /* 0x0000006947217223 */ /* 0x040fe20000000021 */
[C---:B------:R-:W-:Y:S01]  /*70b0*/  FFMA R34, R71.reuse, R106, R34 ;  /* 0x0000006a47227223 */ /* 0x040fe20000000022 */
[C---:B------:R-:W-:Y:S01]  /*70c0*/  FMUL R35, R70.reuse, R42 ;  /* 0x0000002a46237220 */ /* 0x040fe20000400000 */
[----:B------:R-:W-:Y:S01]  /*70d0*/  FMUL R42, R70, R49 ;  /* 0x00000031462a7220 */ /* 0x000fe20000400000 */
[----:B------:R-:W-:Y:S01]  /*70e0*/  F2FP.SATFINITE.E5M2.F32.PACK_AB_MERGE_C R32, R32, R31, RZ ;  /* 0x0000001f2020723e */ /* 0x000fe200048060ff */
[C---:B------:R-:W-:Y:S01]  /*70f0*/  FMUL R49, R70.reuse, R56 ;  /* 0x0000003846317220 */ /* 0x040fe20000400000 */
[C---:B------:R-:W-:Y:S01]  /*7100*/  FMUL R36, R70.reuse, R43 ;  /* 0x0000002b46247220 */ /* 0x040fe20000400000 */
[--C-:B------:R-:W-:Y:S02]  /*7110*/  HADD2.F32 R111, -RZ, R112.reuse.H0_H0 ;  /* 0x20000070ff6f7230 */ /* 0x100fe40000004100 */
[C---:B------:R-:W-:Y:S01]  /*7120*/  FFMA R35, R71.reuse, R107, R35 ;  /* 0x0000006b47237223 */ /* 0x040fe20000000023 */
[----:B------:R-:W-:Y:S02]  /*7130*/  HADD2.F32 R112, -RZ, R112.H1_H1 ;  /* 0x30000070ff707230 */ /* 0x000fe40000004100 */
[C---:B------:R-:W-:Y:S01]  /*7140*/  FMUL R39, R70.reuse, R46 ;  /* 0x0000002e46277220 */ /* 0x040fe20000400000 */
[C---:B------:R-:W-:Y:S01]  /*7150*/  FFMA R36, R71.reuse, R108, R36 ;  /* 0x0000006c47247223 */ /* 0x040fe20000000024 */
[C---:B------:R-:W-:Y:S01]  /*7160*/  FMUL R40, R70.reuse, R47 ;  /* 0x0000002f46287220 */ /* 0x040fe20000400000 */
[C---:B------:R-:W-:Y:S01]  /*7170*/  FFMA R37, R71.reuse, R109, R37 ;  /* 0x0000006d47257223 */ /* 0x040fe20000000025 */
[C---:B------:R-:W-:Y:S01]  /*7180*/  FFMA R38, R71.reuse, R110, R38 ;  /* 0x0000006e47267223 */ /* 0x040fe20000000026 */
        /* <DEDUP_REMOVED lines=8> */
[C---:B------:R-:W-:Y:S01]  /*7210*/  FMUL R46, R70.reuse, R53 ;  /* 0x00000035462e7220 */ /* 0x040fe20000400000 */
[--C-:B------:R-:W-:Y:S02]  /*7220*/  HADD2.F32 R119, -RZ, R120.reuse.H0_H0 ;  /* 0x20000078ff777230 */ /* 0x100fe40000004100 */
[C---:B------:R-:W-:Y:S01]  /*7230*/  FMUL R50, R70.reuse, R57 ;  /* 0x0000003946327220 */ /* 0x040fe20000400000 */
[C---:B------:R-:W-:Y:S01]  /*7240*/  FMUL R51, R70.reuse, R58 ;  /* 0x0000003a46337220 */ /* 0x040fe20000400000 */
[C---:B------:R-:W-:Y:S01]  /*7250*/  FMUL R53, R70.reuse, R60 ;  /* 0x0000003c46357220 */ /* 0x040fe20000400000 */
[C---:B------:R-:W-:Y:S01]  /*7260*/  FFMA R43, R71.reuse, R115, R43 ;  /* 0x00000073472b7223 */ /* 0x040fe2000000002b */
[----:B------:R-:W-:Y:S02]  /*7270*/  HADD2.F32 R120, -RZ, R120.H1_H1 ;  /* 0x30000078ff787230 */ /* 0x000fe40000004100 */
[C---:B------:R-:W-:Y:S01]  /*7280*/  FMUL R47, R70.reuse, R54 ;  /* 0x00000036462f7220 */ /* 0x040fe20000400000 */
[C---:B------:R-:W-:Y:S01]  /*7290*/  FMUL R57, R70.reuse, R64 ;  /* 0x0000004046397220 */ /* 0x040fe20000400000 */
[C---:B------:R-:W-:Y:S01]  /*72a0*/  FMUL R58, R70.reuse, R65 ;  /* 0x00000041463a7220 */ /* 0x040fe20000400000 */
[C---:B------:R-:W-:Y:S01]  /*72b0*/  FMUL R60, R70.reuse, R67 ;  /* 0x00000043463c7220 */ /* 0x040fe20000400000 */
[----:B------:R-:W-:Y:S01]  /*72c0*/  FFMA R44, R71, R116, R44 ;  /* 0x00000074472c7223 */ /* 0x000fe2000000002c */
[----:B------:R-:W-:Y:S01]  /*72d0*/  FMUL R48, R70, R55 ;  /* 0x0000003746307220 */ /* 0x000fe20000400000 */
[----:B------:R-:W-:Y:S01]  /*72e0*/  F2FP.SATFINITE.E5M2.F32.PACK_AB_MERGE_C R64, R5, R4, R76 ;  /* 0x000000040540723e */ /* 0x000fe2000480604c */
[----:B------:R-:W-:Y:S01]  /*72f0*/  FFMA R45, R71, R117, R45 ;  /* 0x00000075472d7223 */ /* 0x000fe2000000002d */
[----:B------:R-:W-:Y:S01]  /*7300*/  F2FP.SATFINITE.E5M2.F32.PACK_AB_MERGE_C R65, R9, R8, R129 ;  /* 0x000000080941723e */ /* 0x000fe20004806081 */
[C---:B------:R-:W-:Y:S01]  /*7310*/  FFMA R46, R71.reuse, R118, R46 ;  /* 0x00000076472e7223 */ /* 0x040fe2000000002e */
[----:B------:R-:W-:Y:S01]  /*7320*/  F2FP.SATFINITE.E5M2.F32.PACK_AB_MERGE_C R67, R2, R0, R3 ;  /* 0x000000000243723e */ /* 0x000fe20004806003 */
[--C-:B------:R-:W-:Y:S02]  /*7330*/  HADD2.F32 R123, -RZ, R124.reuse.H0_H0 ;  /* 0x2000007cff7b7230 */ /* 0x100fe40000004100 */
[C---:B------:R-:W-:Y:S01]  /*7340*/  FFMA R47, R71.reuse, R119, R47 ;  /* 0x00000077472f7223 */ /* 0x040fe2000000002f */
[----:B------:R-:W-:Y:S02]  /*7350*/  HADD2.F32 R124, -RZ, R124.H1_H1 ;  /* 0x3000007cff7c7230 */ /* 0x000fe40000004100 */
[C---:B------:R-:W-:Y:S01]  /*7360*/  FFMA R48, R71.reuse, R120, R48 ;  /* 0x0000007847307223 */ /* 0x040fe20000000030 */
[----:B------:R1:W-:Y:S01]  /*7370*/  STS.128 [R140+UR57+0x2200], R64 ;  /* 0x002200408c007988 */ /* 0x0003e20008000c39 */
[C---:B------:R-:W-:Y:S01]  /*7380*/  FFMA R49, R71.reuse, R121, R49 ;  /* 0x0000007947317223 */ /* 0x040fe20000000031 */
[C---:B------:R-:W-:Y:S01]  /*7390*/  FFMA R50, R71.reuse, R122, R50 ;  /* 0x0000007a47327223 */ /* 0x040fe20000000032 */
[C---:B------:R-:W-:Y:S01]  /*73a0*/  FMUL R54, R70.reuse, R61 ;  /* 0x0000003d46367220 */ /* 0x040fe20000400000 */
[--C-:B------:R-:W-:Y:S02]  /*73b0*/  HADD2.F32 R127, -RZ, R128.reuse.H0_H0 ;  /* 0x20000080ff7f7230 */ /* 0x100fe40000004100 */
[C---:B------:R-:W-:Y:S01]  /*73c0*/  FFMA R51, R71.reuse, R123, R51 ;  /* 0x0000007b47337223 */ /* 0x040fe20000000033 */
[----:B------:R-:W-:Y:S02]  /*73d0*/  HADD2.F32 R128, -RZ, R128.H1_H1 ;  /* 0x30000080ff807230 */ /* 0x000fe40000004100 */
[----:B------:R-:W-:Y:S01]  /*73e0*/  FMUL R55, R70, R62 ;  /* 0x0000003e46377220 */ /* 0x000fe20000400000 */
[----:B------:R1:W-:Y:S01]  /*73f0*/  STS.128 [R150+0x2010], R16 ;  /* 0x0020101096007388 */ /* 0x0003e20000000c00 */
[----:B------:R-:W-:Y:S01]  /*7400*/  F2FP.SATFINITE.E5M2.F32.PACK_AB_MERGE_C R35, R36, R35, RZ ;  /* 0x000000232423723e */ /* 0x000fe200048060ff */
[C---:B------:R-:W-:Y:S01]  /*7410*/  FFMA R52, R71.reuse, R124, R52 ;  /* 0x0000007c47347223 */ /* 0x040fe20000000034 */
[----:B------:R-:W-:Y:S01]  /*7420*/  FMUL R56, R70, R63 ;  /* 0x0000003f46387220 */ /* 0x000fe20000400000 */
[C---:B------:R-:W-:Y:S01]  /*7430*/  FFMA R53, R71.reuse, R125, R53 ;  /* 0x0000007d47357223 */ /* 0x040fe20000000035 */
[C---:B------:R-:W-:Y:S01]  /*7440*/  FFMA R54, R71.reuse, R126, R54 ;  /* 0x0000007e47367223 */ /* 0x040fe20000000036 */
[C---:B------:R-:W-:Y:S01]  /*7450*/  FFMA R55, R71.reuse, R127, R55 ;  /* 0x0000007f47377223 */ /* 0x040fe20000000037 */
[C---:B------:R-:W-:Y:S01]  /*7460*/  FFMA R56, R71.reuse, R128, R56 ;  /* 0x0000008047387223 */ /* 0x040fe20000000038 */
[----:B------:R-:W-:Y:S01]  /*7470*/  F2FP.SATFINITE.E5M2.F32.PACK_AB_MERGE_C R39, R40, R39, RZ ;  /* 0x000000272827723e */ /* 0x000fe200048060ff */
[C---:B------:R-:W-:Y:S01]  /*7480*/  FFMA R57, R71.reuse, R72, R57 ;  /* 0x0000004847397223 */ /* 0x040fe20000000039 */
[----:B------:R-:W-:Y:S01]  /*7490*/  F2FP.SATFINITE.E5M2.F32.PACK_AB_MERGE_C R43, R44, R43, RZ ;  /* 0x0000002b2c2b723e */ /* 0x000fe200048060ff */
[C---:B------:R-:W-:Y:S01]  /*74a0*/  FFMA R58, R71.reuse, R73, R58 ;  /* 0x00000049473a7223 */ /* 0x040fe2000000003a */
[C---:B------:R-:W-:Y:S01]  /*74b0*/  FFMA R59, R71.reuse, R74, R59 ;  /* 0x0000004a473b7223 */ /* 0x040fe2000000003b */
[----:B------:R-:W-:Y:S01]  /*74c0*/  F2FP.SATFINITE.E5M2.F32.PACK_AB_MERGE_C R33, R34, R33, R35 ;  /* 0x000000212221723e */ /* 0x000fe20004806023 */
[----:B------:R-:W-:Y:S01]  /*74d0*/  FFMA R60, R71, R75, R60 ;  /* 0x0000004b473c7223 */ /* 0x000fe2000000003c */
[----:B------:R-:W-:Y:S02]  /*74e0*/  F2FP.SATFINITE.E5M2.F32.PACK_AB_MERGE_C R32, R30, R29, R32 ;  /* 0x0000001d1e20723e */ /* 0x000fe40004806020 */
[----:B------:R-:W-:Y:S02]  /*74f0*/  F2FP.SATFINITE.E5M2.F32.PACK_AB_MERGE_C R34, R38, R37, R39 ;  /* 0x000000252622723e */ /* 0x000fe40004806027 */
[----:B------:R-:W-:Y:S02]  /*7500*/  F2FP.SATFINITE.E5M2.F32.PACK_AB_MERGE_C R35, R42, R41, R43 ;  /* 0x000000292a23723e */ /* 0x000fe4000480602b */
[----:B------:R-:W-:Y:S02]  /*7510*/  F2FP.SATFINITE.E5M2.F32.PACK_AB_MERGE_C R51, R52, R51, RZ ;  /* 0x000000333433723e */ /* 0x000fe400048060ff */
[----:B------:R-:W-:Y:S01]  /*7520*/  F2FP.SATFINITE.E5M2.F32.PACK_AB_MERGE_C R48, R48, R47, RZ ;  /* 0x0000002f3030723e */ /* 0x000fe200048060ff */
[----:B------:R1:W-:Y:S01]  /*7530*/  STS.128 [R149+0x2020], R32 ;  /* 0x0020202095007388 */ /* 0x0003e20000000c00 */
[----:B------:R-:W-:Y:S02]  /*7540*/  F2FP.SATFINITE.E5M2.F32.PACK_AB_MERGE_C R55, R56, R55, RZ ;  /* 0x000000373837723e */ /* 0x000fe400048060ff */
[----:B------:R-:W-:Y:S02]  /*7550*/  F2FP.SATFINITE.E5M2.F32.PACK_AB_MERGE_C R59, R60, R59, RZ ;  /* 0x0000003b3c3b723e */ /* 0x000fe400048060ff */
[----:B------:R-:W-:Y:S02]  /*7560*/  F2FP.SATFINITE.E5M2.F32.PACK_AB_MERGE_C R49, R50, R49, R51 ;  /* 0x000000313231723e */ /* 0x000fe40004806033 */
[----:B------:R-:W-:Y:S02]  /*7570*/  F2FP.SATFINITE.E5M2.F32.PACK_AB_MERGE_C R48, R46, R45, R48 ;  /* 0x0000002d2e30723e */ /* 0x000fe40004806030 */
[----:B------:R-:W-:Y:S02]  /*7580*/  F2FP.SATFINITE.E5M2.F32.PACK_AB_MERGE_C R50, R54, R53, R55 ;  /* 0x000000353632723e */ /* 0x000fe40004806037 */
[----:B------:R-:W-:Y:S05]  /*7590*/  F2FP.SATFINITE.E5M2.F32.PACK_AB_MERGE_C R51, R58, R57, R59 ;  /* 0x000000393a33723e */ /* 0x000fea000480603b */
[----:B------:R1:W-:Y:S01]  /*75a0*/  STS.128 [R148+0x2030], R48 ;  /* 0x0020303094007388 */ /* 0x0003e20000000c00 */
[----:B------:R-:W-:Y:S01]  /*75b0*/  @!PT LDS RZ, [RZ] ;  /* 0x00000000fffff984 */ /* 0x000fe20000000800 */
[----:B------:R-:W-:Y:S01]  /*75c0*/  @!PT LDS RZ, [RZ] ;  /* 0x00000000fffff984 */ /* 0x000fe20000000800 */
[----:B------:R-:W-:Y:S01]  /*75d0*/  @!PT LDS RZ, [RZ] ;  /* 0x00000000fffff984 */ /* 0x000fe20000000800 */
[----:B------:R-:W-:Y:S01]  /*75e0*/  @!PT LDS RZ, [RZ] ;  /* 0x00000000fffff984 */ /* 0x000fe20000000800 */
[----:B------:R3:W-:Y:S07]  /*75f0*/  MEMBAR.ALL.CTA ;  /* 0x0000000000007992 */ /* 0x0007ee0000008000 */
[----:B---3--:R-:W3:Y:S02]  /*7600*/  FENCE.VIEW.ASYNC.S ;  /* 0x00000000000073c6 */ /* 0x008ee40000000000 */
[----:B---3--:R-:W-:Y:S06]  /*7610*/  BAR.SYNC.DEFER_BLOCKING 0x1, 0x80 ;  /* 0x0042000000007b1d */ /* 0x008fec0000010000 */
[----:B------:R-:W-:Y:S05]  /*7620*/  @P0 BRA `(.L_x_118) ;  /* 0x0000000000300947 */ /* 0x000fea0003800000 */
[----:B------:R-:W-:Y:S02]  /*7630*/  UIADD3 UR10, UPT, UPT, UR57, 0x2200, URZ ;  /* 0x00002200390a7890 */ /* 0x000fe4000fffe0ff */
[----:B------:R-:W-:Y:S02]  /*7640*/  UIADD3 UR8, UP0, UPT, UR62, 0x680, URZ ;  /* 0x000006803e087890 */ /* 0x000fe4000ff1e0ff */
[----:B------:R-:W-:Y:S02]  /*7650*/  USHF.L.U32 UR5, UR51, 0x6, URZ ;  /* 0x0000000633057899 */ /* 0x000fe400080006ff */
[----:B------:R-:W-:Y:S01]  /*7660*/  MOV R151, UR10 ;  /* 0x0000000a00977c02 */ /* 0x000fe20008000f00 */
[----:B------:R-:W-:Y:S02]  /*7670*/  USHF.L.U32 UR6, UR50, 0x7, URZ ;  /* 0x0000000732067899 */ /* 0x000fe400080006ff */
[----:B------:R-:W-:Y:S01]  /*7680*/  UIADD3.X UR9, UPT, UPT, URZ, UR63, URZ, UP0, !UPT ;  /* 0x0000003fff097290 */ /* 0x000fe200087fe4ff */
[----:B------:R-:W-:Y:S01]  /*7690*/  R2UR UR4, R151 ;  /* 0x00000000970472ca */ /* 0x000fe200000e0000 */
[----:B------:R-:W-:Y:S11]  /*76a0*/  UMOV UR7, UR36 ;  /* 0x0000002400077c82 */ /* 0x000ff60008000000 */
[----:B------:R-:W-:Y:S01]  /*76b0*/  @!UPT UIADD3 URZ, UPT, UPT, URZ, URZ, URZ ;  /* 0x000000fffffff290 */ /* 0x000fe2000fffe0ff */
[----:B------:R3:W-:Y:S01]  /*76c0*/  UTMASTG.3D [UR4], [UR8] ;  /* 0x00000004080073b5 */ /* 0x0007e20008010000 */
[----:B------:R0:W-:Y:S01]  /*76d0*/  UTMACMDFLUSH ;  /* 0x00000000000079b7 */ /* 0x0001e20000000000 */
[----:B---3--:R-:W-:Y:S04]  /*76e0*/  DEPBAR.LE SB0, 0x0 ;  /* 0x000080000000791a */ /* 0x008fe80000000000 */
.L_x_118:
[----:B------:R-:W-:Y:S05]  /*76f0*/  BSYNC.RECONVERGENT B0 ;  /* 0x0000000000007941 */ /* 0x000fea0003800200 */
.L_x_117:
[----:B------:R-:W-:Y:S01]  /*7700*/  BAR.SYNC.DEFER_BLOCKING 0x1, 0x80 ;  /* 0x0042000000007b1d */ /* 0x000fe20000010000 */
[----:B------:R-:W-:Y:S01]  /*7710*/  ISETP.NE.AND P0, PT, R144, 0x2, PT ;  /* 0x000000029000780c */ /* 0x000fe20003f05270 */
[----:B------:R-:W-:Y:S01]  /*7720*/  UISETP.NE.AND UP0, UPT, UR61, URZ, UPT ;  /* 0x000000ff3d00728c */ /* 0x000fe2000bf05270 */
[----:B------:R-:W-:Y:S01]  /*7730*/  ISETP.NE.AND P1, PT, R68, 0x4, PT ;  /* 0x000000044400780c */ /* 0x000fe20003f25270 */
[----:B------:R-:W-:Y:S01]  /*7740*/  UIADD3 UR51, UPT, UPT, UR42, UR48, URZ ;  /* 0x000000302a337290 */ /* 0x000fe2000fffe0ff */
[----:B------:R-:W-:Y:S01]  /*7750*/  SEL R2, RZ, 0x1, P0 ;  /* 0x00000001ff027807 */ /* 0x000fe20000000000 */
[----:B------:R-:W-:Y:S01]  /*7760*/  UIADD3 UR50, UPT, UPT, UR43, UR49, URZ ;  /* 0x000000312b327290 */ /* 0x000fe2000fffe0ff */
[----:B------:R-:W-:Y:S02]  /*7770*/  SEL R0, RZ, 0x1, P1 ;  /* 0x00000001ff007807 */ /* 0x000fe40000800000 */
[----:B------:R-:W-:Y:S02]  /*7780*/  LOP3.LUT R146, R146, R2, RZ, 0x3c, !PT ;  /* 0x0000000292927212 */ /* 0x000fe400078e3cff */
[----:B------:R-:W-:Y:S02]  /*7790*/  LOP3.LUT R147, R147, R0, RZ, 0x3c, !PT ;  /* 0x0000000093937212 */ /* 0x000fe400078e3cff */
[----:B------:R-:W-:Y:S02]  /*77a0*/  SEL R144, R144, RZ, P0 ;  /* 0x000000ff90907207 */ /* 0x000fe40000000000 */
[----:B------:R-:W-:Y:S01]  /*77b0*/  SEL R68, R68, RZ, P1 ;  /* 0x000000ff44447207 */ /* 0x000fe20000800000 */
[----:B------:R-:W-:Y:S01]  /*77c0*/  UMOV UR36, UR60 ;  /* 0x0000003c00247c82 */ /* 0x000fe20008000000 */
[----:B------:R-:W-:Y:S05]  /*77d0*/  BRA.U UP0, `(.L_x_119) ;  /* 0xffffffdd00487547 */ /* 0x000fea000b83ffff */
[----:B------:R-:W-:Y:S05]  /*77e0*/  EXIT ;  /* 0x000000000000794d */ /* 0x000fea0003800000 */
.L_x_25:
[----:B--2---:R2:W3:Y:S02]  /*77f0*/  SYNCS.PHASECHK.TRANS64.TRYWAIT P0, [R0+URZ+0x130], R2 ;  /* 0x00013002000075a7 */ /* 0x0044e400080011ff */
[----:B---3--:R-:W-:Y:S05]  /*7800*/  @!P0 NANOSLEEP.SYNCS 0x989680 ;  /* 0x009896800000895d */ /* 0x008fea0003900000 */
[----:B------:R-:W3:Y:S02]  /*7810*/  @!P0 SYNCS.PHASECHK.TRANS64 P0, [R0+URZ+0x130], R2 ;  /* 0x00013002000085a7 */ /* 0x000ee400080010ff */
[----:B---3--:R-:W-:Y:S05]  /*7820*/  @!P0 BRA `(.L_x_25) ;  /* 0xfffffffc00f08947 */ /* 0x008fea000383ffff */
[----:B------:R-:W-:Y:S05]  /*7830*/  BRA `(.L_x_120) ;  /* 0xffffffa000907947 */ /* 0x000fea000383ffff */
.L_x_28:
[----:B--2---:R-:W-:-:S07]  /*7840*/  MOV R0, UR33 ;  /* 0x0000002100007c02 */ /* 0x004fce0008000f00 */
.L_x_121:
[----:B--2---:R2:W3:Y:S02]  /*7850*/  SYNCS.PHASECHK.TRANS64.TRYWAIT P0, [R0+URZ+0x50], R3 ;  /* 0x00005003000075a7 */ /* 0x0044e400080011ff */
[----:B---3--:R-:W-:Y:S05]  /*7860*/  @!P0 NANOSLEEP.SYNCS 0x989680 ;  /* 0x009896800000895d */ /* 0x008fea0003900000 */
[----:B------:R-:W3:Y:S02]  /*7870*/  @!P0 SYNCS.PHASECHK.TRANS64 P0, [R0+URZ+0x50], R3 ;  /* 0x00005003000085a7 */ /* 0x000ee400080010ff */
[----:B---3--:R-:W-:Y:S05]  /*7880*/  @!P0 BRA `(.L_x_121) ;  /* 0xfffffffc00f08947 */ /* 0x008fea000383ffff */
[----:B------:R-:W-:Y:S05]  /*7890*/  BRA `(.L_x_27) ;  /* 0xffffffa000e07947 */ /* 0x000fea000383ffff */
.L_x_35:
[----:B-1----:R-:W-:-:S07]  /*78a0*/  MOV R0, UR33 ;  /* 0x0000002100007c02 */ /* 0x002fce0008000f00 */
.L_x_122:
[----:B-1----:R1:W2:Y:S02]  /*78b0*/  SYNCS.PHASECHK.TRANS64.TRYWAIT P0, [R0+URZ+0x50], R3 ;  /* 0x00005003000075a7 */ /* 0x0022a400080011ff */
[----:B--2---:R-:W-:Y:S05]  /*78c0*/  @!P0 NANOSLEEP.SYNCS 0x989680 ;  /* 0x009896800000895d */ /* 0x004fea0003900000 */
[----:B------:R-:W2:Y:S02]  /*78d0*/  @!P0 SYNCS.PHASECHK.TRANS64 P0, [R0+URZ+0x50], R3 ;  /* 0x00005003000085a7 */ /* 0x000ea400080010ff */
[----:B--2---:R-:W-:Y:S05]  /*78e0*/  @!P0 BRA `(.L_x_122) ;  /* 0xfffffffc00f08947 */ /* 0x004fea000383ffff */
[----:B------:R-:W-:Y:S05]  /*78f0*/  BRA `(.L_x_34) ;  /* 0xffffffa400a07947 */ /* 0x000fea000383ffff */
.L_x_40:
[----:B-1----:R1:W2:Y:S02]  /*7900*/  SYNCS.PHASECHK.TRANS64.TRYWAIT P0, [R3+URZ+0xc0], R0 ;  /* 0x0000c000030075a7 */ /* 0x0022a400080011ff */
[----:B--2---:R-:W-:Y:S05]  /*7910*/  @!P0 NANOSLEEP.SYNCS 0x989680 ;  /* 0x009896800000895d */ /* 0x004fea0003900000 */
[----:B------:R-:W2:Y:S02]  /*7920*/  @!P0 SYNCS.PHASECHK.TRANS64 P0, [R3+URZ+0xc0], R0 ;  /* 0x0000c000030085a7 */ /* 0x000ea400080010ff */
[----:B--2---:R-:W-:Y:S05]  /*7930*/  @!P0 BRA `(.L_x_40) ;  /* 0xfffffffc00f08947 */ /* 0x004fea000383ffff */
[----:B------:R-:W-:Y:S05]  /*7940*/  BRA `(.L_x_123) ;  /* 0xffffffa8003c7947 */ /* 0x000fea000383ffff */
.L_x_44:
[----:B------:R-:W-:-:S07]  /*7950*/  MOV R0, UR4 ;  /* 0x0000000400007c02 */ /* 0x000fce0008000f00 */
.L_x_124:
[----:B-1----:R1:W2:Y:S02]  /*7960*/  SYNCS.PHASECHK.TRANS64.TRYWAIT P0, [R0+URZ], R2 ;  /* 0x00000002000075a7 */ /* 0x0022a400080011ff */
[----:B--2---:R-:W-:Y:S05]  /*7970*/  @!P0 NANOSLEEP.SYNCS 0x989680 ;  /* 0x009896800000895d */ /* 0x004fea0003900000 */
[----:B------:R-:W2:Y:S02]  /*7980*/  @!P0 SYNCS.PHASECHK.TRANS64 P0, [R0+URZ], R2 ;  /* 0x00000002000085a7 */ /* 0x000ea400080010ff */
[----:B--2---:R-:W-:Y:S05]  /*7990*/  @!P0 BRA `(.L_x_124) ;  /* 0xfffffffc00f08947 */ /* 0x004fea000383ffff */
[----:B------:R-:W-:Y:S05]  /*79a0*/  BRA `(.L_x_125) ;  /* 0xffffffac00c07947 */ /* 0x000fea000383ffff */
.L_x_45:
[----:B------:R-:W-:-:S07]  /*79b0*/  MOV R0, UR4 ;  /* 0x0000000400007c02 */ /* 0x000fce0008000f00 */
.L_x_126:
[----:B-1----:R1:W2:Y:S02]  /*79c0*/  SYNCS.PHASECHK.TRANS64.TRYWAIT P0, [R0+URZ], R3 ;  /* 0x00000003000075a7 */ /* 0x0022a400080011ff */
[----:B--2---:R-:W-:Y:S05]  /*79d0*/  @!P0 NANOSLEEP.SYNCS 0x989680 ;  /* 0x009896800000895d */ /* 0x004fea0003900000 */
[----:B------:R-:W2:Y:S02]  /*79e0*/  @!P0 SYNCS.PHASECHK.TRANS64 P0, [R0+URZ], R3 ;  /* 0x00000003000085a7 */ /* 0x000ea400080010ff */
[----:B--2---:R-:W-:Y:S05]  /*79f0*/  @!P0 BRA `(.L_x_126) ;  /* 0xfffffffc00f08947 */ /* 0x004fea000383ffff */
[----:B------:R-:W-:Y:S05]  /*7a00*/  BRA `(.L_x_127) ;  /* 0xffffffac00cc7947 */ /* 0x000fea000383ffff */
.L_x_46:
[----:B------:R-:W-:-:S07]  /*7a10*/  MOV R0, UR4 ;  /* 0x0000000400007c02 */ /* 0x000fce0008000f00 */
.L_x_128:
[----:B-1----:R1:W2:Y:S02]  /*7a20*/  SYNCS.PHASECHK.TRANS64.TRYWAIT P0, [R0+URZ], R3 ;  /* 0x00000003000075a7 */ /* 0x0022a400080011ff */
[----:B--2---:R-:W-:Y:S05]  /*7a30*/  @!P0 NANOSLEEP.SYNCS 0x989680 ;  /* 0x009896800000895d */ /* 0x004fea0003900000 */
[----:B------:R-:W2:Y:S02]  /*7a40*/  @!P0 SYNCS.PHASECHK.TRANS64 P0, [R0+URZ], R3 ;  /* 0x00000003000085a7 */ /* 0x000ea400080010ff */
[----:B--2---:R-:W-:Y:S05]  /*7a50*/  @!P0 BRA `(.L_x_128) ;  /* 0xfffffffc00f08947 */ /* 0x004fea000383ffff */
[----:B------:R-:W-:Y:S05]  /*7a60*/  BRA `(.L_x_129) ;  /* 0xffffffac00d87947 */ /* 0x000fea000383ffff */
.L_x_47:
[----:B------:R-:W-:-:S07]  /*7a70*/  MOV R0, UR4 ;  /* 0x0000000400007c02 */ /* 0x000fce0008000f00 */
.L_x_130:
[----:B-1----:R1:W2:Y:S02]  /*7a80*/  SYNCS.PHASECHK.TRANS64.TRYWAIT P0, [R0+URZ], R3 ;  /* 0x00000003000075a7 */ /* 0x0022a400080011ff */
[----:B--2---:R-:W-:Y:S05]  /*7a90*/  @!P0 NANOSLEEP.SYNCS 0x989680 ;  /* 0x009896800000895d */ /* 0x004fea0003900000 */
[----:B------:R-:W2:Y:S02]  /*7aa0*/  @!P0 SYNCS.PHASECHK.TRANS64 P0, [R0+URZ], R3 ;  /* 0x00000003000085a7 */ /* 0x000ea400080010ff */
[----:B--2---:R-:W-:Y:S05]  /*7ab0*/  @!P0 BRA `(.L_x_130) ;  /* 0xfffffffc00f08947 */ /* 0x004fea000383ffff */
[----:B------:R-:W-:Y:S05]  /*7ac0*/  BRA `(.L_x_131) ;  /* 0xffffffac00e47947 */ /* 0x000fea000383ffff */
.L_x_48:
[----:B------:R-:W-:-:S07]  /*7ad0*/  MOV R0, UR4 ;  /* 0x0000000400007c02 */ /* 0x000fce0008000f00 */
.L_x_132:
[----:B-1----:R1:W2:Y:S02]  /*7ae0*/  SYNCS.PHASECHK.TRANS64.TRYWAIT P0, [R0+URZ], R3 ;  /* 0x00000003000075a7 */ /* 0x0022a400080011ff */
[----:B--2---:R-:W-:Y:S05]  /*7af0*/  @!P0 NANOSLEEP.SYNCS 0x989680 ;  /* 0x009896800000895d */ /* 0x004fea0003900000 */
[----:B------:R-:W2:Y:S02]  /*7b00*/  @!P0 SYNCS.PHASECHK.TRANS64 P0, [R0+URZ], R3 ;  /* 0x00000003000085a7 */ /* 0x000ea400080010ff */
[----:B--2---:R-:W-:Y:S05]  /*7b10*/  @!P0 BRA `(.L_x_132) ;  /* 0xfffffffc00f08947 */ /* 0x004fea000383ffff */
[----:B------:R-:W-:Y:S05]  /*7b20*/  BRA `(.L_x_133) ;  /* 0xffffffac00f07947 */ /* 0x000fea000383ffff */
.L_x_49:
[----:B------:R-:W-:-:S07]  /*7b30*/  MOV R0, UR4 ;  /* 0x0000000400007c02 */ /* 0x000fce0008000f00 */
.L_x_134:
[----:B-1----:R1:W2:Y:S02]  /*7b40*/  SYNCS.PHASECHK.TRANS64.TRYWAIT P0, [R0+URZ], R3 ;  /* 0x00000003000075a7 */ /* 0x0022a400080011ff */
[----:B--2---:R-:W-:Y:S05]  /*7b50*/  @!P0 NANOSLEEP.SYNCS 0x989680 ;  /* 0x009896800000895d */ /* 0x004fea0003900000 */
[----:B------:R-:W2:Y:S02]  /*7b60*/  @!P0 SYNCS.PHASECHK.TRANS64 P0, [R0+URZ], R3 ;  /* 0x00000003000085a7 */ /* 0x000ea400080010ff */
[----:B--2---:R-:W-:Y:S05]  /*7b70*/  @!P0 BRA `(.L_x_134) ;  /* 0xfffffffc00f08947 */ /* 0x004fea000383ffff */
[----:B------:R-:W-:Y:S05]  /*7b80*/  BRA `(.L_x_135) ;  /* 0xffffffac00fc7947 */ /* 0x000fea000383ffff */
.L_x_50:
[----:B------:R-:W-:-:S07]  /*7b90*/  MOV R0, UR4 ;  /* 0x0000000400007c02 */ /* 0x000fce0008000f00 */
.L_x_136:
[----:B-1----:R1:W2:Y:S02]  /*7ba0*/  SYNCS.PHASECHK.TRANS64.TRYWAIT P0, [R0+URZ], R3 ;  /* 0x00000003000075a7 */ /* 0x0022a400080011ff */
[----:B--2---:R-:W-:Y:S05]  /*7bb0*/  @!P0 NANOSLEEP.SYNCS 0x989680 ;  /* 0x009896800000895d */ /* 0x004fea0003900000 */
[----:B------:R-:W2:Y:S02]  /*7bc0*/  @!P0 SYNCS.PHASECHK.TRANS64 P0, [R0+URZ], R3 ;  /* 0x00000003000085a7 */ /* 0x000ea400080010ff */
[----:B--2---:R-:W-:Y:S05]  /*7bd0*/  @!P0 BRA `(.L_x_136) ;  /* 0xfffffffc00f08947 */ /* 0x004fea000383ffff */
[----:B------:R-:W-:Y:S05]  /*7be0*/  BRA `(.L_x_137) ;  /* 0xffffffb000087947 */ /* 0x000fea000383ffff */
.L_x_51:
[----:B------:R-:W-:-:S07]  /*7bf0*/  MOV R0, UR4 ;  /* 0x0000000400007c02 */ /* 0x000fce0008000f00 */
.L_x_138:
[----:B-1----:R1:W2:Y:S02]  /*7c00*/  SYNCS.PHASECHK.TRANS64.TRYWAIT P0, [R0+URZ], R3 ;  /* 0x00000003000075a7 */ /* 0x0022a400080011ff */
[----:B--2---:R-:W-:Y:S05]  /*7c10*/  @!P0 NANOSLEEP.SYNCS 0x989680 ;  /* 0x009896800000895d */ /* 0x004fea0003900000 */
[----:B------:R-:W2:Y:S02]  /*7c20*/  @!P0 SYNCS.PHASECHK.TRANS64 P0, [R0+URZ], R3 ;  /* 0x00000003000085a7 */ /* 0x000ea400080010ff */
[----:B--2---:R-:W-:Y:S05]  /*7c30*/  @!P0 BRA `(.L_x_138) ;  /* 0xfffffffc00f08947 */ /* 0x004fea000383ffff */
[----:B------:R-:W-:Y:S05]  /*7c40*/  BRA `(.L_x_139) ;  /* 0xffffffb000147947 */ /* 0x000fea000383ffff */
.L_x_52:
[----:B------:R-:W-:-:S07]  /*7c50*/  MOV R0, UR4 ;  /* 0x0000000400007c02 */ /* 0x000fce0008000f00 */
.L_x_140:
[----:B-1----:R1:W2:Y:S02]  /*7c60*/  SYNCS.PHASECHK.TRANS64.TRYWAIT P0, [R0+URZ], R3 ;  /* 0x00000003000075a7 */ /* 0x0022a400080011ff */
[----:B--2---:R-:W-:Y:S05]  /*7c70*/  @!P0 NANOSLEEP.SYNCS 0x989680 ;  /* 0x009896800000895d */ /* 0x004fea0003900000 */
[----:B------:R-:W2:Y:S02]  /*7c80*/  @!P0 SYNCS.PHASECHK.TRANS64 P0, [R0+URZ], R3 ;  /* 0x00000003000085a7 */ /* 0x000ea400080010ff */
[----:B--2---:R-:W-:Y:S05]  /*7c90*/  @!P0 BRA `(.L_x_140) ;  /* 0xfffffffc00f08947 */ /* 0x004fea000383ffff */
[----:B------:R-:W-:Y:S05]  /*7ca0*/  BRA `(.L_x_141) ;  /* 0xffffffb000207947 */ /* 0x000fea000383ffff */
.L_x_55:
[----:B--2---:R2:W3:Y:S02]  /*7cb0*/  SYNCS.PHASECHK.TRANS64.TRYWAIT P0, [R2+URZ+0x120], R4 ;  /* 0x00012004020075a7 */ /* 0x0044e400080011ff */
[----:B---3--:R-:W-:Y:S05]  /*7cc0*/  @!P0 NANOSLEEP.SYNCS 0x989680 ;  /* 0x009896800000895d */ /* 0x008fea0003900000 */
[----:B------:R-:W3:Y:S02]  /*7cd0*/  @!P0 SYNCS.PHASECHK.TRANS64 P0, [R2+URZ+0x120], R4 ;  /* 0x00012004020085a7 */ /* 0x000ee400080010ff */
[----:B---3--:R-:W-:Y:S05]  /*7ce0*/  @!P0 BRA `(.L_x_55) ;  /* 0xfffffffc00f08947 */ /* 0x008fea000383ffff */
[----:B------:R-:W-:Y:S05]  /*7cf0*/  BRA `(.L_x_142) ;  /* 0xffffffb0007c7947 */ /* 0x000fea000383ffff */
.L_x_56:
[----:B------:R-:W-:-:S07]  /*7d00*/  MOV R2, UR5 ;  /* 0x0000000500027c02 */ /* 0x000fce0008000f00 */
.L_x_143:
[----:B--2---:R2:W3:Y:S02]  /*7d10*/  SYNCS.PHASECHK.TRANS64.TRYWAIT P0, [R2+URZ+0xd0], R5 ;  /* 0x0000d005020075a7 */ /* 0x0044e400080011ff */
[----:B---3--:R-:W-:Y:S05]  /*7d20*/  @!P0 NANOSLEEP.SYNCS 0x989680 ;  /* 0x009896800000895d */ /* 0x008fea0003900000 */
[----:B------:R-:W3:Y:S02]  /*7d30*/  @!P0 SYNCS.PHASECHK.TRANS64 P0, [R2+URZ+0xd0], R5 ;  /* 0x0000d005020085a7 */ /* 0x000ee400080010ff */
[----:B---3--:R-:W-:Y:S05]  /*7d40*/  @!P0 BRA `(.L_x_143) ;  /* 0xfffffffc00f08947 */ /* 0x008fea000383ffff */
[----:B------:R-:W-:Y:S05]  /*7d50*/  BRA `(.L_x_144) ;  /* 0xffffffb0008c7947 */ /* 0x000fea000383ffff */
.L_x_57:
[----:B--2---:R2:W3:Y:S02]  /*7d60*/  SYNCS.PHASECHK.TRANS64.TRYWAIT P1, [R2+URZ+0xc0], R4 ;  /* 0x0000c004020075a7 */ /* 0x0044e400080211ff */
[----:B---3--:R-:W-:Y:S05]  /*7d70*/  @!P1 NANOSLEEP.SYNCS 0x989680 ;  /* 0x009896800000995d */ /* 0x008fea0003900000 */
[----:B------:R-:W3:Y:S02]  /*7d80*/  @!P1 SYNCS.PHASECHK.TRANS64 P1, [R2+URZ+0xc0], R4 ;  /* 0x0000c004020095a7 */ /* 0x000ee400080210ff */
[----:B---3--:R-:W-:Y:S05]  /*7d90*/  @!P1 BRA `(.L_x_57) ;  /* 0xfffffffc00f09947 */ /* 0x008fea000383ffff */
[----:B------:R-:W-:Y:S05]  /*7da0*/  BRA `(.L_x_145) ;  /* 0xffffffb000bc7947 */ /* 0x000fea000383ffff */
.L_x_60:
[----:B------:R-:W-:-:S07]  /*7db0*/  MOV R0, UR5 ;  /* 0x0000000500007c02 */ /* 0x000fce0008000f00 */
.L_x_146:
[----:B--2---:R2:W3:Y:S02]  /*7dc0*/  SYNCS.PHASECHK.TRANS64.TRYWAIT P0, [R0+URZ+0xd0], R2 ;  /* 0x0000d002000075a7 */ /* 0x0044e400080011ff */
[----:B---3--:R-:W-:Y:S05]  /*7dd0*/  @!P0 NANOSLEEP.SYNCS 0x989680 ;  /* 0x009896800000895d */ /* 0x008fea0003900000 */
[----:B------:R-:W3:Y:S02]  /*7de0*/  @!P0 SYNCS.PHASECHK.TRANS64 P0, [R0+URZ+0xd0], R2 ;  /* 0x0000d002000085a7 */ /* 0x000ee400080010ff */
[----:B---3--:R-:W-:Y:S05]  /*7df0*/  @!P0 BRA `(.L_x_146) ;  /* 0xfffffffc00f08947 */ /* 0x008fea000383ffff */
[----:B------:R-:W-:Y:S05]  /*7e00*/  BRA `(.L_x_59) ;  /* 0xffffffb400107947 */ /* 0x000fea000383ffff */
.L_x_69:
[----:B--2---:R-:W-:-:S04]  /*7e10*/  MOV R5, UR4 ;  /* 0x0000000400057c02 */ /* 0x004fc80008000f00 */
[----:B------:R2:W3:Y:S03]  /*7e20*/  SYNCS.PHASECHK.TRANS64.TRYWAIT P0, [R5+URZ+0x8], R6 ;  /* 0x00000806050075a7 */ /* 0x0004e600080011ff */
[----:B---3--:R-:W-:Y:S05]  /*7e30*/  @!P0 NANOSLEEP.SYNCS 0x989680 ;  /* 0x009896800000895d */ /* 0x008fea0003900000 */
[----:B------:R-:W3:Y:S02]  /*7e40*/  @!P0 SYNCS.PHASECHK.TRANS64 P0, [R5+URZ+0x8], R6 ;  /* 0x00000806050085a7 */ /* 0x000ee400080010ff */
[----:B---3--:R-:W-:Y:S05]  /*7e50*/  @!P0 BRA `(.L_x_69) ;  /* 0xfffffffc00ec8947 */ /* 0x008fea000383ffff */
[----:B------:R-:W-:Y:S05]  /*7e60*/  BRA `(.L_x_68) ;  /* 0xffffffb400c47947 */ /* 0x000fea000383ffff */
.L_x_71:
[----:B------:R-:W-:Y:S01]  /*7e70*/  BSSY B0, `(.L_x_147) ;  /* 0x0000006000007945 */ /* 0x000fe20003800000 */
[----:B------:R-:W-:-:S07]  /*7e80*/  MOV R15, 0xffffffff ;  /* 0xffffffff000f7802 */ /* 0x000fce0000000f00 */
[----:B-12--5:R-:W-:Y:S05]  /*7e90*/  WARPSYNC.COLLECTIVE R15, `(.L_x_148) ;  /* 0x000000000f0c7348 */ /* 0x026fea0003c00000 */
[----:B------:R-:W-:Y:S02]  /*7ea0*/  ELECT P6, UR79, PT ;  /* 0x00000000004f782f */ /* 0x000fe400038c0000 */
[----:B------:R-:W-:Y:S01]  /*7eb0*/  MOV R14, UR79 ;  /* 0x0000004f000e7c02 */ /* 0x000fe20008000f00 */
[----:B-12--5:R-:W-:Y:S10]  /*7ec0*/  ENDCOLLECTIVE ;  /* 0x000000000000791b */ /* 0x026ff40003800000 */
.L_x_148:
[----:B------:R-:W-:Y:S05]  /*7ed0*/  BSYNC B0 ;  /* 0x0000000000007941 */ /* 0x000fea0003800000 */
.L_x_147:
[----:B------:R-:W-:Y:S01]  /*7ee0*/  PLOP3.LUT P0, PT, P6, PT, PT, 0x80, 0x8 ;  /* 0x000000000008781c */ /* 0x000fe2000370f070 */
[----:B------:R-:W-:-:S12]  /*7ef0*/  BRA `(.L_x_149) ;  /* 0xffffffb400f07947 */ /* 0x000fd8000383ffff */
.L_x_73:
[----:B--2---:R-:W-:-:S04]  /*7f00*/  MOV R0, UR4 ;  /* 0x0000000400007c02 */ /* 0x004fc80008000f00 */
[----:B------:R2:W3:Y:S03]  /*7f10*/  SYNCS.PHASECHK.TRANS64.TRYWAIT P0, [R0+URZ+0x8], R4 ;  /* 0x00000804000075a7 */ /* 0x0004e600080011ff */
[----:B---3--:R-:W-:Y:S05]  /*7f20*/  @!P0 NANOSLEEP.SYNCS 0x989680 ;  /* 0x009896800000895d */ /* 0x008fea0003900000 */
[----:B------:R-:W3:Y:S02]  /*7f30*/  @!P0 SYNCS.PHASECHK.TRANS64 P0, [R0+URZ+0x8], R4 ;  /* 0x00000804000085a7 */ /* 0x000ee400080010ff */
[----:B---3--:R-:W-:Y:S05]  /*7f40*/  @!P0 BRA `(.L_x_73) ;  /* 0xfffffffc00ec8947 */ /* 0x008fea000383ffff */
[----:B------:R-:W-:Y:S05]  /*7f50*/  BRA `(.L_x_72) ;  /* 0xffffffb400f47947 */ /* 0x000fea000383ffff */
.L_x_74:
[----:B-1----:R1:W2:Y:S02]  /*7f60*/  SYNCS.PHASECHK.TRANS64.TRYWAIT P0, [R0+URZ+0xc0], R4 ;  /* 0x0000c004000075a7 */ /* 0x0022a400080011ff */
[----:B--2---:R-:W-:Y:S05]  /*7f70*/  @!P0 NANOSLEEP.SYNCS 0x989680 ;  /* 0x009896800000895d */ /* 0x004fea0003900000 */
[----:B------:R-:W2:Y:S02]  /*7f80*/  @!P0 SYNCS.PHASECHK.TRANS64 P0, [R0+URZ+0xc0], R4 ;  /* 0x0000c004000085a7 */ /* 0x000ea400080010ff */
[----:B--2---:R-:W-:Y:S05]  /*7f90*/  @!P0 BRA `(.L_x_74) ;  /* 0xfffffffc00f08947 */ /* 0x004fea000383ffff */
[----:B------:R-:W-:Y:S05]  /*7fa0*/  BRA `(.L_x_150) ;  /* 0xffffffb800e07947 */ /* 0x000fea000383ffff */
.L_x_76:
[----:B------:R-:W-:-:S07]  /*7fb0*/  MOV R0, UR7 ;  /* 0x0000000700007c02 */ /* 0x000fce0008000f00 */
.L_x_151:
[----:B-1----:R1:W2:Y:S02]  /*7fc0*/  SYNCS.PHASECHK.TRANS64.TRYWAIT P0, [R0+URZ+0x100], R4 ;  /* 0x00010004000075a7 */ /* 0x0022a400080011ff */
[----:B--2---:R-:W-:Y:S05]  /*7fd0*/  @!P0 NANOSLEEP.SYNCS 0x989680 ;  /* 0x009896800000895d */ /* 0x004fea0003900000 */
[----:B------:R-:W2:Y:S02]  /*7fe0*/  @!P0 SYNCS.PHASECHK.TRANS64 P0, [R0+URZ+0x100], R4 ;  /* 0x00010004000085a7 */ /* 0x000ea400080010ff */
[----:B--2---:R-:W-:Y:S05]  /*7ff0*/  @!P0 BRA `(.L_x_151) ;  /* 0xfffffffc00f08947 */ /* 0x004fea000383ffff */
[----:B------:R-:W-:Y:S05]  /*8000*/  BRA `(.L_x_152) ;  /* 0xffffffbc002c7947 */ /* 0x000fea000383ffff */
.L_x_79:
[----:B------:R-:W-:Y:S07]  /*8010*/  MOV R0, UR6 ;  /* 0x0000000600007c02 */ /* 0x000fee0008000f00 */
.L_x_153:
[----:B-1----:R1:W2:Y:S02]  /*8020*/  SYNCS.PHASECHK.TRANS64.TRYWAIT P0, [R0+URZ], R4 ;  /* 0x00000004000075a7 */ /* 0x0022a400080011ff */
[----:B--2---:R-:W-:Y:S05]  /*8030*/  @!P0 NANOSLEEP.SYNCS 0x989680 ;  /* 0x009896800000895d */ /* 0x004fea0003900000 */
[----:B------:R-:W2:Y:S02]  /*8040*/  @!P0 SYNCS.PHASECHK.TRANS64 P0, [R0+URZ], R4 ;  /* 0x00000004000085a7 */ /* 0x000ea400080010ff */
[----:B--2---:R-:W-:Y:S05]  /*8050*/  @!P0 BRA `(.L_x_153) ;  /* 0xfffffffc00f08947 */ /* 0x004fea000383ffff */
[----:B------:R-:W-:Y:S05]  /*8060*/  BRA `(.L_x_78) ;  /* 0xffffffbc00407947 */ /* 0x000fea000383ffff */
.L_x_83:
[----:B-1----:R-:W-:-:S07]  /*8070*/  MOV R0, UR7 ;  /* 0x0000000700007c02 */ /* 0x002fce0008000f00 */
.L_x_154:
[----:B-1----:R1:W2:Y:S02]  /*8080*/  SYNCS.PHASECHK.TRANS64.TRYWAIT P0, [R0+URZ], R2 ;  /* 0x00000002000075a7 */ /* 0x0022a400080011ff */
[----:B--2---:R-:W-:Y:S05]  /*8090*/  @!P0 NANOSLEEP.SYNCS 0x989680 ;  /* 0x009896800000895d */ /* 0x004fea0003900000 */
[----:B------:R-:W2:Y:S02]  /*80a0*/  @!P0 SYNCS.PHASECHK.TRANS64 P0, [R0+URZ], R2 ;  /* 0x00000002000085a7 */ /* 0x000ea400080010ff */
[----:B--2---:R-:W-:Y:S05]  /*80b0*/  @!P0 BRA `(.L_x_154) ;  /* 0xfffffffc00f08947 */ /* 0x004fea000383ffff */
[----:B------:R-:W-:Y:S05]  /*80c0*/  BRA `(.L_x_155) ;  /* 0xffffffc000347947 */ /* 0x000fea000383ffff */
.L_x_84:
[----:B------:R-:W-:-:S07]  /*80d0*/  MOV R0, UR7 ;  /* 0x0000000700007c02 */ /* 0x000fce0008000f00 */
.L_x_156:
[----:B-1----:R1:W2:Y:S02]  /*80e0*/  SYNCS.PHASECHK.TRANS64.TRYWAIT P0, [R0+URZ], R3 ;  /* 0x00000003000075a7 */ /* 0x0022a400080011ff */
[----:B--2---:R-:W-:Y:S05]  /*80f0*/  @!P0 NANOSLEEP.SYNCS 0x989680 ;  /* 0x009896800000895d */ /* 0x004fea0003900000 */
[----:B------:R-:W2:Y:S02]  /*8100*/  @!P0 SYNCS.PHASECHK.TRANS64 P0, [R0+URZ], R3 ;  /* 0x00000003000085a7 */ /* 0x000ea400080010ff */
[----:B--2---:R-:W-:Y:S05]  /*8110*/  @!P0 BRA `(.L_x_156) ;  /* 0xfffffffc00f08947 */ /* 0x004fea000383ffff */
[----:B------:R-:W-:Y:S05]  /*8120*/  BRA `(.L_x_157) ;  /* 0xffffffc000407947 */ /* 0x000fea000383ffff */
.L_x_85:
[----:B------:R-:W-:-:S07]  /*8130*/  MOV R0, UR7 ;  /* 0x0000000700007c02 */ /* 0x000fce0008000f00 */
.L_x_158:
[----:B-1----:R1:W2:Y:S02]  /*8140*/  SYNCS.PHASECHK.TRANS64.TRYWAIT P0, [R0+URZ], R3 ;  /* 0x00000003000075a7 */ /* 0x0022a400080011ff */
[----:B--2---:R-:W-:Y:S05]  /*8150*/  @!P0 NANOSLEEP.SYNCS 0x989680 ;  /* 0x009896800000895d */ /* 0x004fea0003900000 */
[----:B------:R-:W2:Y:S02]  /*8160*/  @!P0 SYNCS.PHASECHK.TRANS64 P0, [R0+URZ], R3 ;  /* 0x00000003000085a7 */ /* 0x000ea400080010ff */
[----:B--2---:R-:W-:Y:S05]  /*8170*/  @!P0 BRA `(.L_x_158) ;  /* 0xfffffffc00f08947 */ /* 0x004fea000383ffff */
[----:B------:R-:W-:Y:S05]  /*8180*/  BRA `(.L_x_159) ;  /* 0xffffffc0004c7947 */ /* 0x000fea000383ffff */
.L_x_88:
[----:B------:R-:W-:-:S07]  /*8190*/  MOV R0, UR5 ;  /* 0x0000000500007c02 */ /* 0x000fce0008000f00 */
.L_x_160:
[----:B-1----:R1:W2:Y:S02]  /*81a0*/  SYNCS.PHASECHK.TRANS64.TRYWAIT P1, [R0+URZ+0x140], R2 ;  /* 0x00014002000075a7 */ /* 0x0022a400080211ff */
[----:B--2---:R-:W-:Y:S05]  /*81b0*/  @!P1 NANOSLEEP.SYNCS 0x989680 ;  /* 0x009896800000995d */ /* 0x004fea0003900000 */
[----:B------:R-:W2:Y:S02]  /*81c0*/  @!P1 SYNCS.PHASECHK.TRANS64 P1, [R0+URZ+0x140], R2 ;  /* 0x00014002000095a7 */ /* 0x000ea400080210ff */
[----:B--2---:R-:W-:Y:S05]  /*81d0*/  @!P1 BRA `(.L_x_160) ;  /* 0xfffffffc00f09947 */ /* 0x004fea000383ffff */
[----:B------:R-:W-:Y:S05]  /*81e0*/  BRA `(.L_x_161) ;  /* 0xffffffc000987947 */ /* 0x000fea000383ffff */
.L_x_93:
[----:B---3--:R3:W4:Y:S02]  /*81f0*/  SYNCS.PHASECHK.TRANS64.TRYWAIT P0, [R7+URZ+0xc0], R0 ;  /* 0x0000c000070075a7 */ /* 0x00872400080011ff */
[----:B----4-:R-:W-:Y:S05]  /*8200*/  @!P0 NANOSLEEP.SYNCS 0x989680 ;  /* 0x009896800000895d */ /* 0x010fea0003900000 */
[----:B------:R-:W4:Y:S02]  /*8210*/  @!P0 SYNCS.PHASECHK.TRANS64 P0, [R7+URZ+0xc0], R0 ;  /* 0x0000c000070085a7 */ /* 0x000f2400080010ff */
[----:B----4-:R-:W-:Y:S05]  /*8220*/  @!P0 BRA `(.L_x_93) ;  /* 0xfffffffc00f08947 */ /* 0x010fea000383ffff */
[----:B------:R-:W-:Y:S05]  /*8230*/  BRA `(.L_x_162) ;  /* 0xffffffc400b07947 */ /* 0x000fea000383ffff */
.L_x_96:
[----:B-1----:R-:W-:Y:S07]  /*8240*/  MOV R0, UR19 ;  /* 0x0000001300007c02 */ /* 0x002fee0008000f00 */
.L_x_163:
[----:B-1----:R1:W3:Y:S02]  /*8250*/  SYNCS.PHASECHK.TRANS64.TRYWAIT P2, [R0+URZ+0xb8], R7 ;  /* 0x0000b807000075a7 */ /* 0x0022e400080411ff */
[----:B---3--:R-:W-:Y:S05]  /*8260*/  @!P2 NANOSLEEP.SYNCS 0x989680 ;  /* 0x009896800000a95d */ /* 0x008fea0003900000 */
[----:B------:R-:W3:Y:S02]  /*8270*/  @!P2 SYNCS.PHASECHK.TRANS64 P2, [R0+URZ+0xb8], R7 ;  /* 0x0000b8070000a5a7 */ /* 0x000ee400080410ff */
[----:B---3--:R-:W-:Y:S05]  /*8280*/  @!P2 BRA `(.L_x_163) ;  /* 0xfffffffc00f0a947 */ /* 0x008fea000383ffff */
[----:B------:R-:W-:Y:S05]  /*8290*/  BRA `(.L_x_95) ;  /* 0xffffffc800f87947 */ /* 0x000fea000383ffff */
.L_x_99:
[----:B-1----:R-:W-:Y:S07]  /*82a0*/  MOV R0, UR19 ;  /* 0x0000001300007c02 */ /* 0x002fee0008000f00 */
.L_x_164:
[----:B-1----:R1:W3:Y:S02]  /*82b0*/  SYNCS.PHASECHK.TRANS64.TRYWAIT P0, [R0+URZ+0xa8], R6 ;  /* 0x0000a806000075a7 */ /* 0x0022e400080011ff */
[----:B---3--:R-:W-:Y:S05]  /*82c0*/  @!P0 NANOSLEEP.SYNCS 0x989680 ;  /* 0x009896800000895d */ /* 0x008fea0003900000 */
[----:B------:R-:W3:Y:S02]  /*82d0*/  @!P0 SYNCS.PHASECHK.TRANS64 P0, [R0+URZ+0xa8], R6 ;  /* 0x0000a806000085a7 */ /* 0x000ee400080010ff */
[----:B---3--:R-:W-:Y:S05]  /*82e0*/  @!P0 BRA `(.L_x_164) ;  /* 0xfffffffc00f08947 */ /* 0x008fea000383ffff */
[----:B------:R-:W-:Y:S05]  /*82f0*/  BRA `(.L_x_165) ;  /* 0xffffffcc00447947 */ /* 0x000fea000383ffff */
.L_x_102:
[----:B--2---:R2:W4:Y:S02]  /*8300*/  SYNCS.PHASECHK.TRANS64.TRYWAIT P0, [R3+URZ+0xc0], R0 ;  /* 0x0000c000030075a7 */ /* 0x00452400080011ff */
[----:B----4-:R-:W-:Y:S05]  /*8310*/  @!P0 NANOSLEEP.SYNCS 0x989680 ;  /* 0x009896800000895d */ /* 0x010fea0003900000 */
[----:B------:R-:W4:Y:S02]  /*8320*/  @!P0 SYNCS.PHASECHK.TRANS64 P0, [R3+URZ+0xc0], R0 ;  /* 0x0000c000030085a7 */ /* 0x000f2400080010ff */
[----:B----4-:R-:W-:Y:S05]  /*8330*/  @!P0 BRA `(.L_x_102) ;  /* 0xfffffffc00f08947 */ /* 0x010fea000383ffff */
[----:B------:R-:W-:Y:S05]  /*8340*/  BRA `(.L_x_166) ;  /* 0xffffffd000807947 */ /* 0x000fea000383ffff */
.L_x_113:
[----:B-1----:R-:W-:Y:S04]  /*8350*/  MOV R0, UR57 ;  /* 0x0000003900007c02 */ /* 0x002fe80008000f00 */
[----:B------:R1:W2:Y:S03]  /*8360*/  SYNCS.PHASECHK.TRANS64.TRYWAIT P1, [R0+URZ+0xa0], R3 ;  /* 0x0000a003000075a7 */ /* 0x0002a600080211ff */
[----:B--2---:R-:W-:Y:S05]  /*8370*/  @!P1 NANOSLEEP.SYNCS 0x989680 ;  /* 0x009896800000995d */ /* 0x004fea0003900000 */
[----:B------:R-:W2:Y:S02]  /*8380*/  @!P1 SYNCS.PHASECHK.TRANS64 P1, [R0+URZ+0xa0], R3 ;  /* 0x0000a003000095a7 */ /* 0x000ea400080210ff */
[----:B--2---:R-:W-:Y:S05]  /*8390*/  @!P1 BRA `(.L_x_113) ;  /* 0xfffffffc00ec9947 */ /* 0x004fea000383ffff */
[----:B------:R-:W-:Y:S05]  /*83a0*/  BRA `(.L_x_112) ;  /* 0xffffffdc00ac7947 */ /* 0x000fea000383ffff */
.L_x_115:
[----:B------:R1:W1:Y:S02]  /*83b0*/  SYNCS.PHASECHK.TRANS64.TRYWAIT P1, [R143+URZ+0xe0], R4 ;  /* 0x0000e0048f0075a7 */ /* 0x00026400080211ff */
[----:B-1----:R-:W-:Y:S05]  /*83c0*/  @!P1 NANOSLEEP.SYNCS 0x989680 ;  /* 0x009896800000995d */ /* 0x002fea0003900000 */
[----:B------:R-:W1:Y:S02]  /*83d0*/  @!P1 SYNCS.PHASECHK.TRANS64 P1, [R143+URZ+0xe0], R4 ;  /* 0x0000e0048f0095a7 */ /* 0x000e6400080210ff */
[----:B-1----:R-:W-:Y:S05]  /*83e0*/  @!P1 BRA `(.L_x_115) ;  /* 0xfffffffc00f09947 */ /* 0x002fea000383ffff */
[----:B------:R-:W-:Y:S05]  /*83f0*/  BRA `(.L_x_114) ;  /* 0xffffffdc00f07947 */ /* 0x000fea000383ffff */
        .weak           $__internal_0_$__cuda_sm10x_tcgen05_guardrail_trap_col_being_dealloced_not_returned_by_alloc
        .type           $__internal_0_$__cuda_sm10x_tcgen05_guardrail_trap_col_being_dealloced_not_returned_by_alloc,@function
        .size           $__internal_0_$__cuda_sm10x_tcgen05_guardrail_trap_col_being_dealloced_not_returned_by_alloc,($__internal_1_$__cuda_sm10x_tcgen05_guardrail_trap_phase_invalid_during_alloc - $__internal_0_$__cuda_sm10x_tcgen05_guardrail_trap_col_being_dealloced_not_returned_by_alloc)
$__internal_0_$__cuda_sm10x_tcgen05_guardrail_trap_col_being_dealloced_not_returned_by_alloc:
[----:B------:R-:W-:Y:S05]  /*8400*/  BPT.TRAP 0x1 ;  /* 0x000000040000795c */ /* 0x000fea0000300000 */
[----:B------:R-:W-:-:S04]  /*8410*/  HFMA2 R3, -RZ, RZ, 0, 0 ;  /* 0x00000000ff037431 */ /* 0x000fc800000001ff */
[----:B------:R-:W-:Y:S05]  /*8420*/  RET.REL.NODEC R2 `(_ZN7cutlass13device_kernelINS_4gemm6kernel13GemmUniversalIN4cute5tupleIJiiiiEEENS1_10collective13CollectiveMmaINS1_35MainloopSm100TmaUmmaWarpSpecializedILi10ELi2ELi4ENS5_IJNS4_1CILi2EEENSA_ILi4EEENSA_ILi1EEEEEEEENS5_IJNSA_ILi256EEENSA_ILi64EEENSA_ILi128EEEEEENS_12float_e5m2_tENS5_IJlSD_lEEESK_SL_NS4_8TiledMMAINS4_8MMA_AtomIJNS4_10MMA_TraitsINS4_25SM100_MMA_F8F6F4_2x1SM_SSEJSK_SK_fSG_SH_NS4_17integral_constantINS4_4UMMA5MajorELSS_0EEEST_NSQ_INSR_7ScaleInELSU_0EEESV_EEEEEENS4_6LayoutINS5_IJSD_SD_SD_EEENS5_IJNSA_ILi0EEES10_S10_EEEEENS5_IJNS4_10UnderscoreES13_S13_EEEEENS4_28SM100_TMA_2SM_LOAD_MULTICASTENS4_14ComposedLayoutINS4_7SwizzleILi3ELi4ELi3EEENS4_18smem_ptr_flag_bitsILi8EEENSY_INS5_IJNSA_ILi8EEESI_EEENS5_IJSI_SD_EEEEEEEvNS4_8identityENS4_18SM100_TMA_2SM_LOADES1G_vS1H_EENS_8epilogue10collective18CollectiveEpilogueINS1K_23Sm100TmaWarpSpecializedILi1ELi1ELi64ELb0ELb0EEEJNS5_IJSI_SH_SI_EEENS5_IJNSY_ISI_SD_EENSY_ISH_SD_EEEEESK_SL_SK_SL_NS1K_6fusion15FusionCallbacksIS1O_NS1T_17LinearCombinationISK_fSK_fLNS_15FloatRoundStyleE2EEES1P_S1S_JEEENS4_5SM1004TMEM4LOAD26SM100_TMEM_LOAD_32dp32b64xENS4_13SM90_TMA_LOADENS17_INS18_ILi2ELi4ELi3EEES1B_NSY_INS5_IJS1C_SH_EEENS5_IJSH_SD_EEEEEEENS4_39AutoVectorizingCopyWithAssumedAlignmentILi128EEENS4_14SM90_TMA_STOREES28_S2A_S2A_EEEvvEEEEvNT_6ParamsE) ;  /* 0xffffff7802f47950 */ /* 0x000fea0003c3ffff */
        .weak           $__internal_1_$__cuda_sm10x_tcgen05_guardrail_trap_phase_invalid_during_alloc
        .type           $__internal_1_$__cuda_sm10x_tcgen05_guardrail_trap_phase_invalid_during_alloc,@function
        .size           $__internal_1_$__cuda_sm10x_tcgen05_guardrail_trap_phase_invalid_during_alloc,($__internal_2_$__cuda_sm10x_tcgen05_guardrail_trap_unallocated_columns_being_dealloced - $__internal_1_$__cuda_sm10x_tcgen05_guardrail_trap_phase_invalid_during_alloc)
$__internal_1_$__cuda_sm10x_tcgen05_guardrail_trap_phase_invalid_during_alloc:
[----:B------:R-:W-:Y:S05]  /*8430*/  BPT.TRAP 0x1 ;  /* 0x000000040000795c */ /* 0x000fea0000300000 */
[----:B------:R-:W-:-:S04]  /*8440*/  MOV R5, 0x0 ;  /* 0x0000000000057802 */ /* 0x000fc80000000f00 */
[----:B------:R-:W-:Y:S05]  /*8450*/  RET.REL.NODEC R4 `(_ZN7cutlass13device_kernelINS_4gemm6kernel13GemmUniversalIN4cute5tupleIJiiiiEEENS1_10collective13CollectiveMmaINS1_35MainloopSm100TmaUmmaWarpSpecializedILi10ELi2ELi4ENS5_IJNS4_1CILi2EEENSA_ILi4EEENSA_ILi1EEEEEEEENS5_IJNSA_ILi256EEENSA_ILi64EEENSA_ILi128EEEEEENS_12float_e5m2_tENS5_IJlSD_lEEESK_SL_NS4_8TiledMMAINS4_8MMA_AtomIJNS4_10MMA_TraitsINS4_25SM100_MMA_F8F6F4_2x1SM_SSEJSK_SK_fSG_SH_NS4_17integral_constantINS4_4UMMA5MajorELSS_0EEEST_NSQ_INSR_7ScaleInELSU_0EEESV_EEEEEENS4_6LayoutINS5_IJSD_SD_SD_EEENS5_IJNSA_ILi0EEES10_S10_EEEEENS5_IJNS4_10UnderscoreES13_S13_EEEEENS4_28SM100_TMA_2SM_LOAD_MULTICASTENS4_14ComposedLayoutINS4_7SwizzleILi3ELi4ELi3EEENS4_18smem_ptr_flag_bitsILi8EEENSY_INS5_IJNSA_ILi8EEESI_EEENS5_IJSI_SD_EEEEEEEvNS4_8identityENS4_18SM100_TMA_2SM_LOADES1G_vS1H_EENS_8epilogue10collective18CollectiveEpilogueINS1K_23Sm100TmaWarpSpecializedILi1ELi1ELi64ELb0ELb0EEEJNS5_IJSI_SH_SI_EEENS5_IJNSY_ISI_SD_EENSY_ISH_SD_EEEEESK_SL_SK_SL_NS1K_6fusion15FusionCallbacksIS1O_NS1T_17LinearCombinationISK_fSK_fLNS_15FloatRoundStyleE2EEES1P_S1S_JEEENS4_5SM1004TMEM4LOAD26SM100_TMEM_LOAD_32dp32b64xENS4_13SM90_TMA_LOADENS17_INS18_ILi2ELi4ELi3EEES1B_NSY_INS5_IJS1C_SH_EEENS5_IJSH_SD_EEEEEEENS4_39AutoVectorizingCopyWithAssumedAlignmentILi128EEENS4_14SM90_TMA_STOREES28_S2A_S2A_EEEvvEEEEvNT_6ParamsE) ;  /* 0xffffff7804e87950 */ /* 0x000fea0003c3ffff */
        .weak           $__internal_2_$__cuda_sm10x_tcgen05_guardrail_trap_unallocated_columns_being_dealloced
        .type           $__internal_2_$__cuda_sm10x_tcgen05_guardrail_trap_unallocated_columns_being_dealloced,@function
        .size           $__internal_2_$__cuda_sm10x_tcgen05_guardrail_trap_unallocated_columns_being_dealloced,(.L_x_168 - $__internal_2_$__cuda_sm10x_tcgen05_guardrail_trap_unallocated_columns_being_dealloced)
$__internal_2_$__cuda_sm10x_tcgen05_guardrail_trap_unallocated_columns_being_dealloced:
[----:B------:R-:W-:Y:S05]  /*8460*/  BPT.TRAP 0x1 ;  /* 0x000000040000795c */ /* 0x000fea0000300000 */
[----:B------:R-:W-:-:S04]  /*8470*/  HFMA2 R3, -RZ, RZ, 0, 0 ;  /* 0x00000000ff037431 */ /* 0x000fc800000001ff */
[----:B------:R-:W-:Y:S05]  /*8480*/  RET.REL.NODEC R2 `(_ZN7cutlass13device_kernelINS_4gemm6kernel13GemmUniversalIN4cute5tupleIJiiiiEEENS1_10collective13CollectiveMmaINS1_35MainloopSm100TmaUmmaWarpSpecializedILi10ELi2ELi4ENS5_IJNS4_1CILi2EEENSA_ILi4EEENSA_ILi1EEEEEEEENS5_IJNSA_ILi256EEENSA_ILi64EEENSA_ILi128EEEEEENS_12float_e5m2_tENS5_IJlSD_lEEESK_SL_NS4_8TiledMMAINS4_8MMA_AtomIJNS4_10MMA_TraitsINS4_25SM100_MMA_F8F6F4_2x1SM_SSEJSK_SK_fSG_SH_NS4_17integral_constantINS4_4UMMA5MajorELSS_0EEEST_NSQ_INSR_7ScaleInELSU_0EEESV_EEEEEENS4_6LayoutINS5_IJSD_SD_SD_EEENS5_IJNSA_ILi0EEES10_S10_EEEEENS5_IJNS4_10UnderscoreES13_S13_EEEEENS4_28SM100_TMA_2SM_LOAD_MULTICASTENS4_14ComposedLayoutINS4_7SwizzleILi3ELi4ELi3EEENS4_18smem_ptr_flag_bitsILi8EEENSY_INS5_IJNSA_ILi8EEESI_EEENS5_IJSI_SD_EEEEEEEvNS4_8identityENS4_18SM100_TMA_2SM_LOADES1G_vS1H_EENS_8epilogue10collective18CollectiveEpilogueINS1K_23Sm100TmaWarpSpecializedILi1ELi1ELi64ELb0ELb0EEEJNS5_IJSI_SH_SI_EEENS5_IJNSY_ISI_SD_EENSY_ISH_SD_EEEEESK_SL_SK_SL_NS1K_6fusion15FusionCallbacksIS1O_NS1T_17LinearCombinationISK_fSK_fLNS_15FloatRoundStyleE2EEES1P_S1S_JEEENS4_5SM1004TMEM4LOAD26SM100_TMEM_LOAD_32dp32b64xENS4_13SM90_TMA_LOADENS17_INS18_ILi2ELi4ELi3EEES1B_NSY_INS5_IJS1C_SH_EEENS5_IJSH_SD_EEEEEEENS4_39AutoVectorizingCopyWithAssumedAlignmentILi128EEENS4_14SM90_TMA_STOREES28_S2A_S2A_EEEvvEEEEvNT_6ParamsE) ;  /* 0xffffff7802dc7950 */ /* 0x000fea0003c3ffff */
.L_x_167:
[----:B------:R-:W-:-:S00]  /*8490*/  BRA `(.L_x_167) ;  /* 0xfffffffc00fc7947 */ /* 0x000fc0000383ffff */
[----:B------:R-:W-:-:S00]  /*84a0*/  NOP ;  /* 0x0000000000007918 */ /* 0x000fc00000000000 */
        /* <DEDUP_REMOVED lines=13> */
.L_x_168:


//--------------------- .nv.global.init           --------------------------
	.section	.nv.global.init,"aw",@progbits
.nv.global.init:
	.type		$str$27,@object
	.size		$str$27,($str$28 - $str$27)
$str$27:
        /*0000*/ 	.byte	0x28, 0x61, 0x64, 0x64, 0x72, 0x65, 0x73, 0x73, 0x20, 0x26, 0x20, 0x6d, 0x61, 0x73, 0x6b, 0x29
        /*0010*/ 	.byte	0x20, 0x3d, 0x3d, 0x20, 0x30, 0x00
	.type		$str$28,@object
	.size		$str$28,($str$26 - $str$28)
$str$28:
        /*0016*/ 	.byte	0x2f, 0x74, 0x6d, 0x70, 0x2f, 0x63, 0x75, 0x74, 0x6c, 0x61, 0x73, 0x73, 0x5f, 0x73, 0x77, 0x65
        /*0026*/ 	.byte	0x65, 0x70, 0x5f, 0x73, 0x72, 0x63, 0x2f, 0x69, 0x6e, 0x63, 0x6c, 0x75, 0x64, 0x65, 0x2f, 0x63
        /*0036*/ 	.byte	0x75, 0x74, 0x65, 0x2f, 0x70, 0x6f, 0x69, 0x6e, 0x74, 0x65, 0x72, 0x5f, 0x66, 0x6c, 0x61, 0x67
        /*0046*/ 	.byte	0x67, 0x65, 0x64, 0x2e, 0x68, 0x70, 0x70, 0x00
	.type		$str$26,@object
	.size		$str$26,($str$25 - $str$26)
$str$26:
        /*004e*/ 	.byte	0x2f, 0x74, 0x6d, 0x70, 0x2f, 0x63, 0x75, 0x74, 0x6c, 0x61, 0x73, 0x73, 0x5f, 0x73, 0x77, 0x65
        /*005e*/ 	.byte	0x65, 0x70, 0x5f, 0x73, 0x72, 0x63, 0x2f, 0x69, 0x6e, 0x63, 0x6c, 0x75, 0x64, 0x65, 0x2f, 0x63
        /*006e*/ 	.byte	0x75, 0x74, 0x65, 0x2f, 0x61, 0x74, 0x6f, 0x6d, 0x2f, 0x63, 0x6f, 0x70, 0x79, 0x5f, 0x74, 0x72
        /*007e*/ 	.byte	0x61, 0x69, 0x74, 0x73, 0x5f, 0x73, 0x6d, 0x31, 0x30, 0x30, 0x2e, 0x68, 0x70, 0x70, 0x00
	.type		$str$25,@object
	.size		$str$25,(__unnamed_1 - $str$25)
$str$25:
        /*008d*/ 	.byte	0x28, 0x28, 0x75, 0x69, 0x6e, 0x74, 0x33, 0x32, 0x5f, 0x74, 0x28, 0x74, 0x68, 0x72, 0x65, 0x61
        /*009d*/ 	.byte	0x64, 0x49, 0x64, 0x78, 0x2e, 0x78, 0x29, 0x20, 0x2f, 0x20, 0x33, 0x32, 0x29, 0x20, 0x25, 0x20
        /*00ad*/ 	.byte	0x34, 0x29, 0x20, 0x3d, 0x3d, 0x20, 0x28, 0x28, 0x28, 0x74, 0x6d, 0x65, 0x6d, 0x5f, 0x61, 0x64
        /*00bd*/ 	.byte	0x64, 0x72, 0x20, 0x3e, 0x3e, 0x20, 0x31, 0x36, 0x29, 0x20, 0x2f, 0x20, 0x33, 0x32, 0x29, 0x20
        /*00cd*/ 	.byte	0x25, 0x20, 0x34, 0x29, 0x00
	.type		__unnamed_1,@object
	.size		__unnamed_1,(__unnamed_2 - __unnamed_1)
__unnamed_1:
        /*00d2*/ 	.byte	0x61, 0x75, 0x74, 0x6f, 0x20, 0x63, 0x75, 0x74, 0x65, 0x3a, 0x3a, 0x61, 0x73, 0x5f, 0x70, 0x6f
        /* <DEDUP_REMOVED lines=24> */
        /*0262*/ 	.byte	0x43, 0x3c, 0x38, 0x31, 0x39, 0x32, 0x3e, 0x3e, 0x3e, 0x3e, 0x5d, 0x00
	.type		__unnamed_2,@object
	.size		__unnamed_2,(.L_2 - __unnamed_2)
__unnamed_2:
        /* <DEDUP_REMOVED lines=42> */
        /*050e*/ 	.byte	0x3e, 0x3e, 0x3e, 0x3e, 0x5d, 0x00
.L_2:


//--------------------- .nv.shared._ZN7cutlass13device_kernelINS_4gemm6kernel13GemmUniversalIN4cute5tupleIJiiiiEEENS1_10collective13CollectiveMmaINS1_35MainloopSm100TmaUmmaWarpSpecializedILi10ELi2ELi4ENS5_IJNS4_1CILi2EEENSA_ILi4EEENSA_ILi1EEEEEEEENS5_IJNSA_ILi256EEENSA_ILi64EEENSA_ILi128EEEEEENS_12float_e5m2_tENS5_IJlSD_lEEESK_SL_NS4_8TiledMMAINS4_8MMA_AtomIJNS4_10MMA_TraitsINS4_25SM100_MMA_F8F6F4_2x1SM_SSEJSK_SK_fSG_SH_NS4_17integral_constantINS4_4UMMA5MajorELSS_0EEEST_NSQ_INSR_7ScaleInELSU_0EEESV_EEEEEENS4_6LayoutINS5_IJSD_SD_SD_EEENS5_IJNSA_ILi0EEES10_S10_EEEEENS5_IJNS4_10UnderscoreES13_S13_EEEEENS4_28SM100_TMA_2SM_LOAD_MULTICASTENS4_14ComposedLayoutINS4_7SwizzleILi3ELi4ELi3EEENS4_18smem_ptr_flag_bitsILi8EEENSY_INS5_IJNSA_ILi8EEESI_EEENS5_IJSI_SD_EEEEEEEvNS4_8identityENS4_18SM100_TMA_2SM_LOADES1G_vS1H_EENS_8epilogue10collective18CollectiveEpilogueINS1K_23Sm100TmaWarpSpecializedILi1ELi1ELi64ELb0ELb0EEEJNS5_IJSI_SH_SI_EEENS5_IJNSY_ISI_SD_EENSY_ISH_SD_EEEEESK_SL_SK_SL_NS1K_6fusion15FusionCallbacksIS1O_NS1T_17LinearCombinationISK_fSK_fLNS_15FloatRoundStyleE2EEES1P_S1S_JEEENS4_5SM1004TMEM4LOAD26SM100_TMEM_LOAD_32dp32b64xENS4_13SM90_TMA_LOADENS17_INS18_ILi2ELi4ELi3EEES1B_NSY_INS5_IJS1C_SH_EEENS5_IJSH_SD_EEEEEEENS4_39AutoVectorizingCopyWithAssumedAlignmentILi128EEENS4_14SM90_TMA_STOREES28_S2A_S2A_EEEvvEEEEvNT_6ParamsE --------------------------
	.section	.nv.shared._ZN7cutlass13device_kernelINS_4gemm6kernel13GemmUniversalIN4cute5tupleIJiiiiEEENS1_10collective13CollectiveMmaINS1_35MainloopSm100TmaUmmaWarpSpecializedILi10ELi2ELi4ENS5_IJNS4_1CILi2EEENSA_ILi4EEENSA_ILi1EEEEEEEENS5_IJNSA_ILi256EEENSA_ILi64EEENSA_ILi128EEEEEENS_12float_e5m2_tENS5_IJlSD_lEEESK_SL_NS4_8TiledMMAINS4_8MMA_AtomIJNS4_10MMA_TraitsINS4_25SM100_MMA_F8F6F4_2x1SM_SSEJSK_SK_fSG_SH_NS4_17integral_constantINS4_4UMMA5MajorELSS_0EEEST_NSQ_INSR_7ScaleInELSU_0EEESV_EEEEEENS4_6LayoutINS5_IJSD_SD_SD_EEENS5_IJNSA_ILi0EEES10_S10_EEEEENS5_IJNS4_10UnderscoreES13_S13_EEEEENS4_28SM100_TMA_2SM_LOAD_MULTICASTENS4_14ComposedLayoutINS4_7SwizzleILi3ELi4ELi3EEENS4_18smem_ptr_flag_bitsILi8EEENSY_INS5_IJNSA_ILi8EEESI_EEENS5_IJSI_SD_EEEEEEEvNS4_8identityENS4_18SM100_TMA_2SM_LOADES1G_vS1H_EENS_8epilogue10collective18CollectiveEpilogueINS1K_23Sm100TmaWarpSpecializedILi1ELi1ELi64ELb0ELb0EEEJNS5_IJSI_SH_SI_EEENS5_IJNSY_ISI_SD_EENSY_ISH_SD_EEEEESK_SL_SK_SL_NS1K_6fusion15FusionCallbacksIS1O_NS1T_17LinearCombinationISK_fSK_fLNS_15FloatRoundStyleE2EEES1P_S1S_JEEENS4_5SM1004TMEM4LOAD26SM100_TMEM_LOAD_32dp32b64xENS4_13SM90_TMA_LOADENS17_INS18_ILi2ELi4ELi3EEES1B_NSY_INS5_IJS1C_SH_EEENS5_IJSH_SD_EEEEEEENS4_39AutoVectorizingCopyWithAssumedAlignmentILi128EEENS4_14SM90_TMA_STOREES28_S2A_S2A_EEEvvEEEEvNT_6ParamsE,"aw",@nobits
	.sectionflags	@""
	.align	16
	.zero		1024


//--------------------- .nv.shared.reserved.0     --------------------------
	.section	.nv.shared.reserved.0,"aw",@nobits
	.weak		__nv_reservedSMEM_offset_0_alias
	.size		__nv_reservedSMEM_offset_0_alias, 0, 64
	.other		__nv_reservedSMEM_offset_0_alias,@"STO_CUDA_RESERVED_SHARED STV_DEFAULT"
__nv_reservedSMEM_offset_0_alias:
	.zero		0
.nv.shared.reserved.0:
	.zero		64
	.weak		__nv_reservedSMEM_tcgen05_partition
	.type		__nv_reservedSMEM_tcgen05_partition,@object
	.size		__nv_reservedSMEM_tcgen05_partition,(.L_0 - __nv_reservedSMEM_tcgen05_partition)
__nv_reservedSMEM_tcgen05_partition:
	.zero		32
.L_0:


//--------------------- .nv.global                --------------------------
	.section	.nv.global,"aw",@nobits
.nv.global:
	.type		_ZN40_INTERNAL_396c35cc_4_k_cu_56a5eca1_296794cute1_E,@object
	.size		_ZN40_INTERNAL_396c35cc_4_k_cu_56a5eca1_296794cute1_E,(_ZN40_INTERNAL_396c35cc_4_k_cu_56a5eca1_296794cuda3std3__45__cpo6cbeginE - _ZN40_INTERNAL_396c35cc_4_k_cu_56a5eca1_296794cute1_E)
_ZN40_INTERNAL_396c35cc_4_k_cu_56a5eca1_296794cute1_E:
	.zero		1
	.type		_ZN40_INTERNAL_396c35cc_4_k_cu_56a5eca1_296794cuda3std3__45__cpo6cbeginE,@object
	.size		_ZN40_INTERNAL_396c35cc_4_k_cu_56a5eca1_296794cuda3std3__45__cpo6cbeginE,(_ZN40_INTERNAL_396c35cc_4_k_cu_56a5eca1_296794cuda3std3__48in_placeE - _ZN40_INTERNAL_396c35cc_4_k_cu_56a5eca1_296794cuda3std3__45__cpo6cbeginE)
_ZN40_INTERNAL_396c35cc_4_k_cu_56a5eca1_296794cuda3std3__45__cpo6cbeginE:
	.zero		1
	.type		_ZN40_INTERNAL_396c35cc_4_k_cu_56a5eca1_296794cuda3std3__48in_placeE,@object
	.size		_ZN40_INTERNAL_396c35cc_4_k_cu_56a5eca1_296794cuda3std3__48in_placeE,(_ZN40_INTERNAL_396c35cc_4_k_cu_56a5eca1_296794cuda3std6ranges3__45__cpo9iter_moveE - _ZN40_INTERNAL_396c35cc_4_k_cu_56a5eca1_296794cuda3std3__48in_placeE)
_ZN40_INTERNAL_396c35cc_4_k_cu_56a5eca1_296794cuda3std3__48in_placeE:
	.zero		1
	.type		_ZN40_INTERNAL_396c35cc_4_k_cu_56a5eca1_296794cuda3std6ranges3__45__cpo9iter_moveE,@object
	.size		_ZN40_INTERNAL_396c35cc_4_k_cu_56a5eca1_296794cuda3std6ranges3__45__cpo9iter_moveE,(_ZN40_INTERNAL_396c35cc_4_k_cu_56a5eca1_296794cuda3std3__45__cpo5beginE - _ZN40_INTERNAL_396c35cc_4_k_cu_56a5eca1_296794cuda3std6ranges3__45__cpo9iter_moveE)
_ZN40_INTERNAL_396c35cc_4_k_cu_56a5eca1_296794cuda3std6ranges3__45__cpo9iter_moveE:
	.zero		1
	.type		_ZN40_INTERNAL_396c35cc_4_k_cu_56a5eca1_296794cuda3std3__45__cpo5beginE,@object
	.size		_ZN40_INTERNAL_396c35cc_4_k_cu_56a5eca1_296794cuda3std3__45__cpo5beginE,(_ZN40_INTERNAL_396c35cc_4_k_cu_56a5eca1_296794cuda3std3__442_GLOBAL__N__396c35cc_4_k_cu_56a5eca1_296796ignoreE - _ZN40_INTERNAL_396c35cc_4_k_cu_56a5eca1_296794cuda3std3__45__cpo5beginE)
_ZN40_INTERNAL_396c35cc_4_k_cu_56a5eca1_296794cuda3std3__45__cpo5beginE:
	.zero		1
	.type		_ZN40_INTERNAL_396c35cc_4_k_cu_56a5eca1_296794cuda3std3__442_GLOBAL__N__396c35cc_4_k_cu_56a5eca1_296796ignoreE,@object
	.size		_ZN40_INTERNAL_396c35cc_4_k_cu_56a5eca1_296794cuda3std3__442_GLOBAL__N__396c35cc_4_k_cu_56a5eca1_296796ignoreE,(_ZN40_INTERNAL_396c35cc_4_k_cu_56a5eca1_296794cute7productE - _ZN40_INTERNAL_396c35cc_4_k_cu_56a5eca1_296794cuda3std3__442_GLOBAL__N__396c35cc_4_k_cu_56a5eca1_296796ignoreE)
_ZN40_INTERNAL_396c35cc_4_k_cu_56a5eca1_296794cuda3std3__442_GLOBAL__N__396c35cc_4_k_cu_56a5eca1_296796ignoreE:
	.zero		1
	.type		_ZN40_INTERNAL_396c35cc_4_k_cu_56a5eca1_296794cute7productE,@object
	.size		_ZN40_INTERNAL_396c35cc_4_k_cu_56a5eca1_296794cute7productE,(_ZN40_INTERNAL_396c35cc_4_k_cu_56a5eca1_296794cuda3std3__45__cpo3endE - _ZN40_INTERNAL_396c35cc_4_k_cu_56a5eca1_296794cute7productE)
_ZN40_INTERNAL_396c35cc_4_k_cu_56a5eca1_296794cute7productE:
	.zero		1
	.type		_ZN40_INTERNAL_396c35cc_4_k_cu_56a5eca1_296794cuda3std3__45__cpo3endE,@object
	.size		_ZN40_INTERNAL_396c35cc_4_k_cu_56a5eca1_296794cuda3std3__45__cpo3endE,(_ZN40_INTERNAL_396c35cc_4_k_cu_56a5eca1_296794cuda3std3__419piecewise_constructE - _ZN40_INTERNAL_396c35cc_4_k_cu_56a5eca1_296794cuda3std3__45__cpo3endE)
_ZN40_INTERNAL_396c35cc_4_k_cu_56a5eca1_296794cuda3std3__45__cpo3endE:
	.zero		1
	.type		_ZN40_INTERNAL_396c35cc_4_k_cu_56a5eca1_296794cuda3std3__419piecewise_constructE,@object
	.size		_ZN40_INTERNAL_396c35cc_4_k_cu_56a5eca1_296794cuda3std3__419piecewise_constructE,(_ZN40_INTERNAL_396c35cc_4_k_cu_56a5eca1_296794cuda3std3__45__cpo4cendE - _ZN40_INTERNAL_396c35cc_4_k_cu_56a5eca1_296794cuda3std3__419piecewise_constructE)
_ZN40_INTERNAL_396c35cc_4_k_cu_56a5eca1_296794cuda3std3__419piecewise_constructE:
	.zero		1
	.type		_ZN40_INTERNAL_396c35cc_4_k_cu_56a5eca1_296794cuda3std3__45__cpo4cendE,@object
	.size		_ZN40_INTERNAL_396c35cc_4_k_cu_56a5eca1_296794cuda3std3__45__cpo4cendE,(_ZN40_INTERNAL_396c35cc_4_k_cu_56a5eca1_296794cuda3std6ranges3__45__cpo4swapE - _ZN40_INTERNAL_396c35cc_4_k_cu_56a5eca1_296794cuda3std3__45__cpo4cendE)
_ZN40_INTERNAL_396c35cc_4_k_cu_56a5eca1_296794cuda3std3__45__cpo4cendE:
	.zero		1
	.type		_ZN40_INTERNAL_396c35cc_4_k_cu_56a5eca1_296794cuda3std6ranges3__45__cpo4swapE,@object
	.size		_ZN40_INTERNAL_396c35cc_4_k_cu_56a5eca1_296794cuda3std6ranges3__45__cpo4swapE,(.L_10 - _ZN40_INTERNAL_396c35cc_4_k_cu_56a5eca1_296794cuda3std6ranges3__45__cpo4swapE)
_ZN40_INTERNAL_396c35cc_4_k_cu_56a5eca1_296794cuda3std6ranges3__45__cpo4swapE:
	.zero		1
.L_10:


//--------------------- .nv.constant0._ZN7cutlass13device_kernelINS_4gemm6kernel13GemmUniversalIN4cute5tupleIJiiiiEEENS1_10collective13CollectiveMmaINS1_35MainloopSm100TmaUmmaWarpSpecializedILi10ELi2ELi4ENS5_IJNS4_1CILi2EEENSA_ILi4EEENSA_ILi1EEEEEEEENS5_IJNSA_ILi256EEENSA_ILi64EEENSA_ILi128EEEEEENS_12float_e5m2_tENS5_IJlSD_lEEESK_SL_NS4_8TiledMMAINS4_8MMA_AtomIJNS4_10MMA_TraitsINS4_25SM100_MMA_F8F6F4_2x1SM_SSEJSK_SK_fSG_SH_NS4_17integral_constantINS4_4UMMA5MajorELSS_0EEEST_NSQ_INSR_7ScaleInELSU_0EEESV_EEEEEENS4_6LayoutINS5_IJSD_SD_SD_EEENS5_IJNSA_ILi0EEES10_S10_EEEEENS5_IJNS4_10UnderscoreES13_S13_EEEEENS4_28SM100_TMA_2SM_LOAD_MULTICASTENS4_14ComposedLayoutINS4_7SwizzleILi3ELi4ELi3EEENS4_18smem_ptr_flag_bitsILi8EEENSY_INS5_IJNSA_ILi8EEESI_EEENS5_IJSI_SD_EEEEEEEvNS4_8identityENS4_18SM100_TMA_2SM_LOADES1G_vS1H_EENS_8epilogue10collective18CollectiveEpilogueINS1K_23Sm100TmaWarpSpecializedILi1ELi1ELi64ELb0ELb0EEEJNS5_IJSI_SH_SI_EEENS5_IJNSY_ISI_SD_EENSY_ISH_SD_EEEEESK_SL_SK_SL_NS1K_6fusion15FusionCallbacksIS1O_NS1T_17LinearCombinationISK_fSK_fLNS_15FloatRoundStyleE2EEES1P_S1S_JEEENS4_5SM1004TMEM4LOAD26SM100_TMEM_LOAD_32dp32b64xENS4_13SM90_TMA_LOADENS17_INS18_ILi2ELi4ELi3EEES1B_NSY_INS5_IJS1C_SH_EEENS5_IJSH_SD_EEEEEEENS4_39AutoVectorizingCopyWithAssumedAlignmentILi128EEENS4_14SM90_TMA_STOREES28_S2A_S2A_EEEvvEEEEvNT_6ParamsE --------------------------
	.section	.nv.constant0._ZN7cutlass13device_kernelINS_4gemm6kernel13GemmUniversalIN4cute5tupleIJiiiiEEENS1_10collective13CollectiveMmaINS1_35MainloopSm100TmaUmmaWarpSpecializedILi10ELi2ELi4ENS5_IJNS4_1CILi2EEENSA_ILi4EEENSA_ILi1EEEEEEEENS5_IJNSA_ILi256EEENSA_ILi64EEENSA_ILi128EEEEEENS_12float_e5m2_tENS5_IJlSD_lEEESK_SL_NS4_8TiledMMAINS4_8MMA_AtomIJNS4_10MMA_TraitsINS4_25SM100_MMA_F8F6F4_2x1SM_SSEJSK_SK_fSG_SH_NS4_17integral_constantINS4_4UMMA5MajorELSS_0EEEST_NSQ_INSR_7ScaleInELSU_0EEESV_EEEEEENS4_6LayoutINS5_IJSD_SD_SD_EEENS5_IJNSA_ILi0EEES10_S10_EEEEENS5_IJNS4_10UnderscoreES13_S13_EEEEENS4_28SM100_TMA_2SM_LOAD_MULTICASTENS4_14ComposedLayoutINS4_7SwizzleILi3ELi4ELi3EEENS4_18smem_ptr_flag_bitsILi8EEENSY_INS5_IJNSA_ILi8EEESI_EEENS5_IJSI_SD_EEEEEEEvNS4_8identityENS4_18SM100_TMA_2SM_LOADES1G_vS1H_EENS_8epilogue10collective18CollectiveEpilogueINS1K_23Sm100TmaWarpSpecializedILi1ELi1ELi64ELb0ELb0EEEJNS5_IJSI_SH_SI_EEENS5_IJNSY_ISI_SD_EENSY_ISH_SD_EEEEESK_SL_SK_SL_NS1K_6fusion15FusionCallbacksIS1O_NS1T_17LinearCombinationISK_fSK_fLNS_15FloatRoundStyleE2EEES1P_S1S_JEEENS4_5SM1004TMEM4LOAD26SM100_TMEM_LOAD_32dp32b64xENS4_13SM90_TMA_LOADENS17_INS18_ILi2ELi4ELi3EEES1B_NSY_INS5_IJS1C_SH_EEENS5_IJSH_SD_EEEEEEENS4_39AutoVectorizingCopyWithAssumedAlignmentILi128EEENS4_14SM90_TMA_STOREES28_S2A_S2A_EEEvvEEEEvNT_6ParamsE,"a",@progbits
	.sectionflags	@""
	.align	4
.nv.constant0._ZN7cutlass13device_kernelINS_4gemm6kernel13GemmUniversalIN4cute5tupleIJiiiiEEENS1_10collective13CollectiveMmaINS1_35MainloopSm100TmaUmmaWarpSpecializedILi10ELi2ELi4ENS5_IJNS4_1CILi2EEENSA_ILi4EEENSA_ILi1EEEEEEEENS5_IJNSA_ILi256EEENSA_ILi64EEENSA_ILi128EEEEEENS_12float_e5m2_tENS5_IJlSD_lEEESK_SL_NS4_8TiledMMAINS4_8MMA_AtomIJNS4_10MMA_TraitsINS4_25SM100_MMA_F8F6F4_2x1SM_SSEJSK_SK_fSG_SH_NS4_17integral_constantINS4_4UMMA5MajorELSS_0EEEST_NSQ_INSR_7ScaleInELSU_0EEESV_EEEEEENS4_6LayoutINS5_IJSD_SD_SD_EEENS5_IJNSA_ILi0EEES10_S10_EEEEENS5_IJNS4_10UnderscoreES13_S13_EEEEENS4_28SM100_TMA_2SM_LOAD_MULTICASTENS4_14ComposedLayoutINS4_7SwizzleILi3ELi4ELi3EEENS4_18smem_ptr_flag_bitsILi8EEENSY_INS5_IJNSA_ILi8EEESI_EEENS5_IJSI_SD_EEEEEEEvNS4_8identityENS4_18SM100_TMA_2SM_LOADES1G_vS1H_EENS_8epilogue10collective18CollectiveEpilogueINS1K_23Sm100TmaWarpSpecializedILi1ELi1ELi64ELb0ELb0EEEJNS5_IJSI_SH_SI_EEENS5_IJNSY_ISI_SD_EENSY_ISH_SD_EEEEESK_SL_SK_SL_NS1K_6fusion15FusionCallbacksIS1O_NS1T_17LinearCombinationISK_fSK_fLNS_15FloatRoundStyleE2EEES1P_S1S_JEEENS4_5SM1004TMEM4LOAD26SM100_TMEM_LOAD_32dp32b64xENS4_13SM90_TMA_LOADENS17_INS18_ILi2ELi4ELi3EEES1B_NSY_INS5_IJS1C_SH_EEENS5_IJSH_SD_EEEEEEENS4_39AutoVectorizingCopyWithAssumedAlignmentILi128EEENS4_14SM90_TMA_STOREES28_S2A_S2A_EEEvvEEEEvNT_6ParamsE:
	.zero		2944


//--------------------- SYMBOLS --------------------------

	.type		.nv.reservedSmem.offset0,@object
	.size		.nv.reservedSmem.offset0,0x4
	.type		.nv.reservedSmem.cap,@object
	.size		.nv.reservedSmem.cap,0x4
	.type		__assertfail,@function
